def attn_fwd(
    Q,
    K,
    V,
    Out,
    Lse,
    sm_scale,
    stride_qz,
    stride_qh,
    stride_qm,
    stride_qk,
    stride_kz,
    stride_kh,
    stride_kn,
    stride_kk,
    stride_vz,
    stride_vh,
    stride_vn,
    stride_vk,
    stride_oz,
    stride_oh,
    stride_om,
    stride_ok,
    seqlen_q,
    seqlen_k,
    BLOCK_M: tl.constexpr,
    BLOCK_N: tl.constexpr,
    HEAD_DIM: tl.constexpr,
    CAUSAL: tl.constexpr,
):
    start_m = tl.program_id(0)
    off_hz = tl.program_id(1)
    q_off = off_hz * stride_qh
    k_off = off_hz * stride_kh
    v_off = off_hz * stride_vh
    offs_m = start_m * BLOCK_M + tl.arange(0, BLOCK_M)
    offs_d = tl.arange(0, HEAD_DIM)
    offs_n = tl.arange(0, BLOCK_N)
    q_ptrs = Q + q_off + offs_m[:, None] * stride_qm + offs_d[None, :] * stride_qk
    k_ptrs = K + k_off + offs_d[:, None] * stride_kk + offs_n[None, :] * stride_kn
    v_ptrs = V + v_off + offs_n[:, None] * stride_vn + offs_d[None, :] * stride_vk
    m_i = tl.full([BLOCK_M], float("-inf"), dtype=tl.float32)
    l_i = tl.zeros([BLOCK_M], dtype=tl.float32) + 1.0
    acc = tl.zeros([BLOCK_M, HEAD_DIM], dtype=tl.float32)
    q = tl.load(q_ptrs)
    acc, l_i, m_i = _attn_fwd_inner(
        acc,
        l_i,
        m_i,
        q,
        k_ptrs,
        v_ptrs,
        sm_scale,
        stride_kn,
        stride_vn,
        start_m,
        seqlen_k,
        BLOCK_M,
        BLOCK_N,
        HEAD_DIM,
        CAUSAL,
    )
    acc = acc / l_i[:, None]
    lse = m_i + tl.math.log2(l_i) / 1.4426950408889634
    o_ptrs = (
        Out
        + off_hz * stride_oh
        + offs_m[:, None] * stride_om
        + offs_d[None, :] * stride_ok
    )
    tl.store(o_ptrs, acc.to(Out.dtype.element_ty))
    tl.store(Lse + off_hz * seqlen_q + offs_m, lse)

# config = {"BLOCK_M": 128, "BLOCK_N": 64, "HEAD_DIM": 256, "arch": "sm_90", "causal": false, "dtype": "fp8e4m3", "num_stages": 2, "num_warps": 8}
# arch = sm_90


// ===== COMPILED SASS (sm_90a) =====

	.target	sm_90a

	.elftype	@"ET_EXEC"


//--------------------- .note.nv.tkinfo           --------------------------
	.section	.note.nv.tkinfo,"",@"SHT_NOTE"
	.sectionflags	@"SHF_NOTE_NV_TKINFO"
	.tkinfo
        /*0018*/ 	.word	0x00000002
        /*0030*/ 	.string	""
        /*0030*/ 	.string	"ptxas"
        /*0030*/ 	.string	"Cuda compilation tools, release 13.0, V13.0.88"
        /*0030*/ 	.string	"Build cuda_13.0.r13.0/compiler.36424714_0"
        /*0030*/ 	.string	"-v  -suppress-debug-info  -lineinfo  -arch sm_90a "



//--------------------- .note.nv.cuinfo           --------------------------
	.section	.note.nv.cuinfo,"",@"SHT_NOTE"
	.sectionflags	@"SHF_NOTE_NV_CUINFO"
        /*0018*/ 	.short	0x0002
        /*001a*/ 	.short	0x005a
        /*001c*/ 	.short	0x0082
	.zero		2


//--------------------- .nv.info                  --------------------------
	.section	.nv.info,"",@"SHT_CUDA_INFO"
	.align	4


	//----- nvinfo : EIATTR_REGCOUNT
	.align		4
        /*0000*/ 	.byte	0x04, 0x2f
        /*0002*/ 	.short	(.L_2 - .L_1)
	.align		4
.L_1:
        /*0004*/ 	.word	index@(attn_fwd)
        /*0008*/ 	.word	0x000000ff


	//----- nvinfo : EIATTR_FRAME_SIZE
	.align		4
.L_2:
        /*000c*/ 	.byte	0x04, 0x11
        /*000e*/ 	.short	(.L_4 - .L_3)
	.align		4
.L_3:
        /*0010*/ 	.word	index@(attn_fwd)
        /*0014*/ 	.word	0x000003e0


	//----- nvinfo : EIATTR_MIN_STACK_SIZE
	.align		4
.L_4:
        /*0018*/ 	.byte	0x04, 0x12
        /*001a*/ 	.short	(.L_6 - .L_5)
	.align		4
.L_5:
        /*001c*/ 	.word	index@(attn_fwd)
        /*0020*/ 	.word	0x000003e0
.L_6:


//--------------------- .nv.compat                --------------------------
	.section	.nv.compat,"",@"SHT_CUDA_COMPAT_INFO"
	.align	4
        /*0000*/ 	.byte	0x02, 0x09, 0x01, 0x00, 0x02, 0x02, 0x04, 0x00, 0x02, 0x05, 0x05, 0x00, 0x03, 0x07, 0x01, 0x01
        /*0010*/ 	.byte	0x02, 0x03, 0x00, 0x00, 0x02, 0x06, 0x01, 0x00, 0x04, 0x0b, 0x08, 0x00, 0x00, 0x00, 0x00, 0x00
        /*0020*/ 	.byte	0x00, 0x00, 0x00, 0x00


//--------------------- .nv.info.attn_fwd         --------------------------
	.section	.nv.info.attn_fwd,"",@"SHT_CUDA_INFO"
	.sectionflags	@""
	.align	4


	//----- nvinfo : EIATTR_CUDA_API_VERSION
	.align		4
        /*0000*/ 	.byte	0x04, 0x37
        /*0002*/ 	.short	(.L_8 - .L_7)
.L_7:
        /*0004*/ 	.word	0x00000082


	//----- nvinfo : EIATTR_KPARAM_INFO
	.align		4
.L_8:
        /*0008*/ 	.byte	0x04, 0x17
        /*000a*/ 	.short	(.L_10 - .L_9)
.L_9:
        /*000c*/ 	.word	0x00000000
        /*0010*/ 	.short	0x0019
        /*0012*/ 	.short	0x0080
        /*0014*/ 	.byte	0x00, 0xf4, 0x21, 0x00


	//----- nvinfo : EIATTR_KPARAM_INFO
	.align		4
.L_10:
        /*0018*/ 	.byte	0x04, 0x17
        /*001a*/ 	.short	(.L_12 - .L_11)
.L_11:
        /*001c*/ 	.word	0x00000000
        /*0020*/ 	.short	0x0018
        /*0022*/ 	.short	0x0078
        /*0024*/ 	.byte	0x00, 0xf4, 0x21, 0x00


	//----- nvinfo : EIATTR_KPARAM_INFO
	.align		4
.L_12:
        /*0028*/ 	.byte	0x04, 0x17
        /*002a*/ 	.short	(.L_14 - .L_13)
.L_13:
        /*002c*/ 	.word	0x00000000
        /*0030*/ 	.short	0x0017
        /*0032*/ 	.short	0x0070
        /*0034*/ 	.byte	0x00, 0xf0, 0x11, 0x00


	//----- nvinfo : EIATTR_KPARAM_INFO
	.align		4
.L_14:
        /*0038*/ 	.byte	0x04, 0x17
        /*003a*/ 	.short	(.L_16 - .L_15)
.L_15:
        /*003c*/ 	.word	0x00000000
        /*0040*/ 	.short	0x0016
        /*0042*/ 	.short	0x006c
        /*0044*/ 	.byte	0x00, 0xf0, 0x11, 0x00


	//----- nvinfo : EIATTR_KPARAM_INFO
	.align		4
.L_16:
        /*0048*/ 	.byte	0x04, 0x17
        /*004a*/ 	.short	(.L_18 - .L_17)
.L_17:
        /*004c*/ 	.word	0x00000000
        /*0050*/ 	.short	0x0015
        /*0052*/ 	.short	0x0068
        /*0054*/ 	.byte	0x00, 0xf0, 0x11, 0x00


	//----- nvinfo : EIATTR_KPARAM_INFO
	.align		4
.L_18:
        /*0058*/ 	.byte	0x04, 0x17
        /*005a*/ 	.short	(.L_20 - .L_19)
.L_19:
        /*005c*/ 	.word	0x00000000
        /*0060*/ 	.short	0x0014
        /*0062*/ 	.short	0x0064
        /*0064*/ 	.byte	0x00, 0xf0, 0x11, 0x00


	//----- nvinfo : EIATTR_KPARAM_INFO
	.align		4
.L_20:
        /*0068*/ 	.byte	0x04, 0x17
        /*006a*/ 	.short	(.L_22 - .L_21)
.L_21:
        /*006c*/ 	.word	0x00000000
        /*0070*/ 	.short	0x0013
        /*0072*/ 	.short	0x0060
        /*0074*/ 	.byte	0x00, 0xf0, 0x11, 0x00


	//----- nvinfo : EIATTR_KPARAM_INFO
	.align		4
.L_22:
        /*0078*/ 	.byte	0x04, 0x17
        /*007a*/ 	.short	(.L_24 - .L_23)
.L_23:
        /*007c*/ 	.word	0x00000000
        /*0080*/ 	.short	0x0012
        /*0082*/ 	.short	0x005c
        /*0084*/ 	.byte	0x00, 0xf0, 0x11, 0x00


	//----- nvinfo : EIATTR_KPARAM_INFO
	.align		4
.L_24:
        /*0088*/ 	.byte	0x04, 0x17
        /*008a*/ 	.short	(.L_26 - .L_25)
.L_25:
        /*008c*/ 	.word	0x00000000
        /*0090*/ 	.short	0x0011
        /*0092*/ 	.short	0x0058
        /*0094*/ 	.byte	0x00, 0xf0, 0x11, 0x00


	//----- nvinfo : EIATTR_KPARAM_INFO
	.align		4
.L_26:
        /*0098*/ 	.byte	0x04, 0x17
        /*009a*/ 	.short	(.L_28 - .L_27)
.L_27:
        /*009c*/ 	.word	0x00000000
        /*00a0*/ 	.short	0x0010
        /*00a2*/ 	.short	0x0054
        /*00a4*/ 	.byte	0x00, 0xf0, 0x11, 0x00


	//----- nvinfo : EIATTR_KPARAM_INFO
	.align		4
.L_28:
        /*00a8*/ 	.byte	0x04, 0x17
        /*00aa*/ 	.short	(.L_30 - .L_29)
.L_29:
        /*00ac*/ 	.word	0x00000000
        /*00b0*/ 	.short	0x000f
        /*00b2*/ 	.short	0x0050
        /*00b4*/ 	.byte	0x00, 0xf0, 0x11, 0x00


	//----- nvinfo : EIATTR_KPARAM_INFO
	.align		4
.L_30:
        /*00b8*/ 	.byte	0x04, 0x17
        /*00ba*/ 	.short	(.L_32 - .L_31)
.L_31:
        /*00bc*/ 	.word	0x00000000
        /*00c0*/ 	.short	0x000e
        /*00c2*/ 	.short	0x004c
        /*00c4*/ 	.byte	0x00, 0xf0, 0x11, 0x00


	//----- nvinfo : EIATTR_KPARAM_INFO
	.align		4
.L_32:
        /*00c8*/ 	.byte	0x04, 0x17
        /*00ca*/ 	.short	(.L_34 - .L_33)
.L_33:
        /*00cc*/ 	.word	0x00000000
        /*00d0*/ 	.short	0x000d
        /*00d2*/ 	.short	0x0048
        /*00d4*/ 	.byte	0x00, 0xf0, 0x11, 0x00


	//----- nvinfo : EIATTR_KPARAM_INFO
	.align		4
.L_34:
        /*00d8*/ 	.byte	0x04, 0x17
        /*00da*/ 	.short	(.L_36 - .L_35)
.L_35:
        /*00dc*/ 	.word	0x00000000
        /*00e0*/ 	.short	0x000c
        /*00e2*/ 	.short	0x0044
        /*00e4*/ 	.byte	0x00, 0xf0, 0x11, 0x00


	//----- nvinfo : EIATTR_KPARAM_INFO
	.align		4
.L_36:
        /*00e8*/ 	.byte	0x04, 0x17
        /*00ea*/ 	.short	(.L_38 - .L_37)
.L_37:
        /*00ec*/ 	.word	0x00000000
        /*00f0*/ 	.short	0x000b
        /*00f2*/ 	.short	0x0040
        /*00f4*/ 	.byte	0x00, 0xf0, 0x11, 0x00


	//----- nvinfo : EIATTR_KPARAM_INFO
	.align		4
.L_38:
        /*00f8*/ 	.byte	0x04, 0x17
        /*00fa*/ 	.short	(.L_40 - .L_39)
.L_39:
        /*00fc*/ 	.word	0x00000000
        /*0100*/ 	.short	0x000a
        /*0102*/ 	.short	0x003c
        /*0104*/ 	.byte	0x00, 0xf0, 0x11, 0x00


	//----- nvinfo : EIATTR_KPARAM_INFO
	.align		4
.L_40:
        /*0108*/ 	.byte	0x04, 0x17
        /*010a*/ 	.short	(.L_42 - .L_41)
.L_41:
        /*010c*/ 	.word	0x00000000
        /*0110*/ 	.short	0x0009
        /*0112*/ 	.short	0x0038
        /*0114*/ 	.byte	0x00, 0xf0, 0x11, 0x00


	//----- nvinfo : EIATTR_KPARAM_INFO
	.align		4
.L_42:
        /*0118*/ 	.byte	0x04, 0x17
        /*011a*/ 	.short	(.L_44 - .L_43)
.L_43:
        /*011c*/ 	.word	0x00000000
        /*0120*/ 	.short	0x0008
        /*0122*/ 	.short	0x0034
        /*0124*/ 	.byte	0x00, 0xf0, 0x11, 0x00


	//----- nvinfo : EIATTR_KPARAM_INFO
	.align		4
.L_44:
        /*0128*/ 	.byte	0x04, 0x17
        /*012a*/ 	.short	(.L_46 - .L_45)
.L_45:
        /*012c*/ 	.word	0x00000000
        /*0130*/ 	.short	0x0007
        /*0132*/ 	.short	0x0030
        /*0134*/ 	.byte	0x00, 0xf0, 0x11, 0x00


	//----- nvinfo : EIATTR_KPARAM_INFO
	.align		4
.L_46:
        /*0138*/ 	.byte	0x04, 0x17
        /*013a*/ 	.short	(.L_48 - .L_47)
.L_47:
        /*013c*/ 	.word	0x00000000
        /*0140*/ 	.short	0x0006
        /*0142*/ 	.short	0x002c
        /*0144*/ 	.byte	0x00, 0xf0, 0x11, 0x00


	//----- nvinfo : EIATTR_KPARAM_INFO
	.align		4
.L_48:
        /*0148*/ 	.byte	0x04, 0x17
        /*014a*/ 	.short	(.L_50 - .L_49)
.L_49:
        /*014c*/ 	.word	0x00000000
        /*0150*/ 	.short	0x0005
        /*0152*/ 	.short	0x0028
        /*0154*/ 	.byte	0x00, 0xf0, 0x11, 0x00


	//----- nvinfo : EIATTR_KPARAM_INFO
	.align		4
.L_50:
        /*0158*/ 	.byte	0x04, 0x17
        /*015a*/ 	.short	(.L_52 - .L_51)
.L_51:
        /*015c*/ 	.word	0x00000000
        /*0160*/ 	.short	0x0004
        /*0162*/ 	.short	0x0020
        /*0164*/ 	.byte	0x00, 0xf4, 0x21, 0x00


	//----- nvinfo : EIATTR_KPARAM_INFO
	.align		4
.L_52:
        /*0168*/ 	.byte	0x04, 0x17
        /*016a*/ 	.short	(.L_54 - .L_53)
.L_53:
        /*016c*/ 	.word	0x00000000
        /*0170*/ 	.short	0x0003
        /*0172*/ 	.short	0x0018
        /*0174*/ 	.byte	0x00, 0xf4, 0x21, 0x00


	//----- nvinfo : EIATTR_KPARAM_INFO
	.align		4
.L_54:
        /*0178*/ 	.byte	0x04, 0x17
        /*017a*/ 	.short	(.L_56 - .L_55)
.L_55:
        /*017c*/ 	.word	0x00000000
        /*0180*/ 	.short	0x0002
        /*0182*/ 	.short	0x0010
        /*0184*/ 	.byte	0x00, 0xf4, 0x21, 0x00


	//----- nvinfo : EIATTR_KPARAM_INFO
	.align		4
.L_56:
        /*0188*/ 	.byte	0x04, 0x17
        /*018a*/ 	.short	(.L_58 - .L_57)
.L_57:
        /*018c*/ 	.word	0x00000000
        /*0190*/ 	.short	0x0001
        /*0192*/ 	.short	0x0008
        /*0194*/ 	.byte	0x00, 0xf4, 0x21, 0x00


	//----- nvinfo : EIATTR_KPARAM_INFO
	.align		4
.L_58:
        /*0198*/ 	.byte	0x04, 0x17
        /*019a*/ 	.short	(.L_60 - .L_59)
.L_59:
        /*019c*/ 	.word	0x00000000
        /*01a0*/ 	.short	0x0000
        /*01a2*/ 	.short	0x0000
        /*01a4*/ 	.byte	0x00, 0xf4, 0x21, 0x00


	//----- nvinfo : EIATTR_SPARSE_MMA_MASK
	.align		4
.L_60:
        /*01a8*/ 	.byte	0x03, 0x50
        /*01aa*/ 	.short	0x0000


	//----- nvinfo : EIATTR_MAXREG_COUNT
	.align		4
        /*01ac*/ 	.byte	0x03, 0x1b
        /*01ae*/ 	.short	0x00ff


	//----- nvinfo : EIATTR_NUM_BARRIERS
	.align		4
        /*01b0*/ 	.byte	0x02, 0x4c
        /*01b2*/ 	.byte	0x01
	.zero		1


	//----- nvinfo : EIATTR_ANNOTATIONS
	.align		4
        /*01b4*/ 	.byte	0x04, 0x55
        /*01b6*/ 	.short	(.L_62 - .L_61)


	//   ....[0]....
.L_61:
        /*01b8*/ 	.word	0x00000001
        /*01bc*/ 	.byte	0xa0, 0x32, 0x00, 0x00, 0x01, 0x00, 0x00, 0x00, 0xe0, 0x32, 0x00, 0x00, 0x01, 0x00, 0x00, 0x00
        /* <DEDUP_REMOVED lines=245> */
        /*111c*/ 	.byte	0x40, 0x8b, 0x00, 0x00, 0x01, 0x00, 0x00, 0x00, 0xa0, 0x8b, 0x00, 0x00


	//----- nvinfo : EIATTR_MERCURY_ISA_VERSION
	.align		4
.L_62:
        /*1128*/ 	.byte	0x03, 0x5f
        /*112a*/ 	.short	0x0101


	//----- nvinfo : EIATTR_COOP_GROUP_MASK_REGIDS
	.align		4
        /*112c*/ 	.byte	0x04, 0x29
        /*112e*/ 	.short	(.L_64 - .L_63)


	//   ....[0]....
.L_63:
        /*1130*/ 	.word	0xffffffff


	//   ....[1]....
        /*1134*/ 	.word	0xffffffff


	//   ....[2]....
        /*1138*/ 	.word	0xffffffff


	//   ....[3]....
        /*113c*/ 	.word	0xffffffff


	//   ....[4]....
        /*1140*/ 	.word	0xffffffff


	//   ....[5]....
        /*1144*/ 	.word	0xffffffff


	//   ....[6]....
        /*1148*/ 	.word	0xffffffff


	//   ....[7]....
        /*114c*/ 	.word	0xffffffff


	//   ....[8]....
        /*1150*/ 	.word	0xffffffff


	//   ....[9]....
        /*1154*/ 	.word	0xffffffff


	//   ....[10]....
        /*1158*/ 	.word	0xffffffff


	//   ....[11]....
        /*115c*/ 	.word	0xffffffff


	//   ....[12]....
        /*1160*/ 	.word	0xffffffff


	//   ....[13]....
        /*1164*/ 	.word	0xffffffff


	//   ....[14]....
        /*1168*/ 	.word	0xffffffff


	//   ....[15]....
        /*116c*/ 	.word	0xffffffff


	//----- nvinfo : EIATTR_COOP_GROUP_INSTR_OFFSETS
	.align		4
.L_64:
        /*1170*/ 	.byte	0x04, 0x28
        /*1172*/ 	.short	(.L_66 - .L_65)


	//   ....[0]....
.L_65:
        /*1174*/ 	.word	0x00008f80


	//   ....[1]....
        /*1178*/ 	.word	0x00009040


	//   ....[2]....
        /*117c*/ 	.word	0x000091d0


	//   ....[3]....
        /*1180*/ 	.word	0x000092b0


	//   ....[4]....
        /*1184*/ 	.word	0x00009d30


	//   ....[5]....
        /*1188*/ 	.word	0x00009e00


	//   ....[6]....
        /*118c*/ 	.word	0x00009e30


	//   ....[7]....
        /*1190*/ 	.word	0x00009e40


	//   ....[8]....
        /*1194*/ 	.word	0x00009e50


	//   ....[9]....
        /*1198*/ 	.word	0x00009e60


	//   ....[10]....
        /*119c*/ 	.word	0x00009e70


	//   ....[11]....
        /*11a0*/ 	.word	0x00009e80


	//   ....[12]....
        /*11a4*/ 	.word	0x0000a930


	//   ....[13]....
        /*11a8*/ 	.word	0x0000a940


	//   ....[14]....
        /*11ac*/ 	.word	0x0000a980


	//   ....[15]....
        /*11b0*/ 	.word	0x0000a990


	//----- nvinfo : EIATTR_EXIT_INSTR_OFFSETS
	.align		4
.L_66:
        /*11b4*/ 	.byte	0x04, 0x1c
        /*11b6*/ 	.short	(.L_68 - .L_67)


	//   ....[0]....
.L_67:
        /*11b8*/ 	.word	0x00011170


	//   ....[1]....
        /*11bc*/ 	.word	0x000111a0


	//----- nvinfo : EIATTR_REQNTID
	.align		4
.L_68:
        /*11c0*/ 	.byte	0x04, 0x10
        /*11c2*/ 	.short	(.L_70 - .L_69)
.L_69:
        /*11c4*/ 	.word	0x00000100
        /*11c8*/ 	.word	0x00000001
        /*11cc*/ 	.word	0x00000001


	//----- nvinfo : EIATTR_CBANK_PARAM_SIZE
	.align		4
.L_70:
        /*11d0*/ 	.byte	0x03, 0x19
        /*11d2*/ 	.short	0x0088


	//----- nvinfo : EIATTR_PARAM_CBANK
	.align		4
        /*11d4*/ 	.byte	0x04, 0x0a
        /*11d6*/ 	.short	(.L_72 - .L_71)
	.align		4
.L_71:
        /*11d8*/ 	.word	index@(.nv.constant0.attn_fwd)
        /*11dc*/ 	.short	0x0210
        /*11de*/ 	.short	0x0088


	//----- nvinfo : EIATTR_SW_WAR
	.align		4
.L_72:
        /*11e0*/ 	.byte	0x04, 0x36
        /*11e2*/ 	.short	(.L_74 - .L_73)
.L_73:
        /*11e4*/ 	.word	0x00000008
.L_74:


//--------------------- .nv.callgraph             --------------------------
	.section	.nv.callgraph,"",@"SHT_CUDA_CALLGRAPH"
	.align	4
	.sectionentsize	8
	.align		4
        /*0000*/ 	.word	0x00000000
	.align		4
        /*0004*/ 	.word	0xffffffff
	.align		4
        /*0008*/ 	.word	0x00000000
	.align		4
        /*000c*/ 	.word	0xfffffffe
	.align		4
        /*0010*/ 	.word	0x00000000
	.align		4
        /*0014*/ 	.word	0xfffffffd
	.align		4
        /*0018*/ 	.word	0x00000000
	.align		4
        /*001c*/ 	.word	0xfffffffc


//--------------------- .nv.constant4             --------------------------
	.section	.nv.constant4,"a",@progbits
	.align	8
	.align		8
.nv.constant4:
        /*0000*/ 	.dword	_$_str


//--------------------- .text.attn_fwd            --------------------------
	.section	.text.attn_fwd,"ax",@progbits
	.align	128
        .global         attn_fwd
        .type           attn_fwd,@function
        .size           attn_fwd,(.L_x_3 - attn_fwd)
        .other          attn_fwd,@"STO_CUDA_ENTRY STV_DEFAULT"
attn_fwd:
.text.attn_fwd:
[----:B------:R-:W0:Y:S01]  /*0000*/  LDC R1, c[0x0][0x28] ;  /* 0x00000a00ff017b82 */ /* 0x000e220000000800 */
[----:B------:R-:W1:Y:S07]  /*0010*/  S2R R184, SR_TID.X ;  /* 0x0000000000b87919 */ /* 0x000e6e0000002100 */
[----:B------:R-:W2:Y:S01]  /*0020*/  S2UR UR46, SR_CTAID.Y ;  /* 0x00000000002e79c3 */ /* 0x000ea20000002600 */
[----:B------:R-:W-:Y:S01]  /*0030*/  ULDC.64 UR4, c[0x0][0x240] ;  /* 0x0000900000047ab9 */ /* 0x000fe20000000a00 */
[----:B------:R-:W-:Y:S01]  /*0040*/  ULDC.64 UR48, c[0x0][0x208] ;  /* 0x0000820000307ab9 */ /* 0x000fe20000000a00 */
[----:B------:R-:W3:Y:S01]  /*0050*/  S2R R3, SR_CTAID.X ;  /* 0x0000000000037919 */ /* 0x000ee20000002500 */
[----:B0-----:R-:W-:-:S04]  /*0060*/  VIADD R1, R1, 0xfffffc20 ;  /* 0xfffffc2001017836 */ /* 0x001fc80000000000 */
[----:B------:R-:W0:Y:S08]  /*0070*/  LDC R7, c[0x0][0x248] ;  /* 0x00009200ff077b82 */ /* 0x000e300000000800 */
[----:B------:R-:W4:Y:S01]  /*0080*/  LDC.64 R4, c[0x0][0x210] ;  /* 0x00008400ff047b82 */ /* 0x000f220000000a00 */
[----:B--2---:R-:W-:-:S07]  /*0090*/  UIMAD UR4, UR46, UR4, URZ ;  /* 0x000000042e0472a4 */ /* 0x004fce000f8e023f */
[----:B------:R-:W2:Y:S01]  /*00a0*/  LDC R185, c[0x0][0x280] ;  /* 0x0000a000ffb97b82 */ /* 0x000ea20000000800 */
[----:B-1----:R-:W-:Y:S02]  /*00b0*/  LOP3.LUT R0, R184, 0x7f, RZ, 0xc0, !PT ;  /* 0x0000007fb8007812 */ /* 0x002fe400078ec0ff */
[----:B------:R-:W-:-:S03]  /*00c0*/  SHF.R.U32.HI R2, RZ, 0x7, R184 ;  /* 0x00000007ff027819 */ /* 0x000fc600000116b8 */
[----:B---3--:R-:W-:Y:S01]  /*00d0*/  IMAD R6, R3, 0x80, R0 ;  /* 0x0000008003067824 */ /* 0x008fe200078e0200 */
[----:B------:R-:W-:-:S03]  /*00e0*/  SGXT.U32 R2, R2, 0x1 ;  /* 0x000000010202781a */ /* 0x000fc60000000000 */
[----:B------:R-:W-:Y:S01]  /*00f0*/  IMAD R3, R6, UR5, RZ ;  /* 0x0000000506037c24 */ /* 0x000fe2000f8e02ff */
[----:B------:R-:W-:Y:S01]  /*0100*/  USHF.R.S32.HI UR5, URZ, 0x1f, UR4 ;  /* 0x0000001f3f057899 */ /* 0x000fe20008011404 */
[----:B0-----:R-:W-:-:S03]  /*0110*/  IMAD R6, R2, R7, RZ ;  /* 0x0000000702067224 */ /* 0x001fc600078e02ff */
[----:B----4-:R-:W-:Y:S01]  /*0120*/  IADD3 R4, P0, P1, R3, UR4, R4 ;  /* 0x0000000403047c10 */ /* 0x010fe2000f91e004 */
[----:B------:R-:W-:Y:S01]  /*0130*/  IMAD R8, R7, 0x2, R6 ;  /* 0x0000000207087824 */ /* 0x000fe200078e0206 */
[----:B------:R-:W-:-:S03]  /*0140*/  SHF.R.S32.HI R10, RZ, 0x1f, R3 ;  /* 0x0000001fff0a7819 */ /* 0x000fc60000011403 */
[C---:B------:R-:W-:Y:S01]  /*0150*/  IMAD R18, R7.reuse, 0x2, R8 ;  /* 0x0000000207127824 */ /* 0x040fe200078e0208 */
[----:B------:R-:W-:Y:S02]  /*0160*/  IADD3.X R3, R10, UR5, R5, P0, P1 ;  /* 0x000000050a037c10 */ /* 0x000fe400087e2405 */
[-C--:B------:R-:W-:Y:S02]  /*0170*/  IADD3 R12, P1, R8, R4.reuse, RZ ;  /* 0x00000004080c7210 */ /* 0x080fe40007f3e0ff */
[----:B------:R-:W-:Y:S02]  /*0180*/  IADD3 R10, P0, R6, R4, RZ ;  /* 0x00000004060a7210 */ /* 0x000fe40007f1e0ff */
[-C--:B------:R-:W-:Y:S01]  /*0190*/  LEA.HI.X.SX32 R13, R8, R3.reuse, 0x1, P1 ;  /* 0x00000003080d7211 */ /* 0x080fe200008f0eff */
[----:B------:R-:W-:Y:S01]  /*01a0*/  IMAD R8, R7, 0x2, R18 ;  /* 0x0000000207087824 */ /* 0x000fe200078e0212 */
[----:B------:R-:W-:-:S03]  /*01b0*/  LEA.HI.X.SX32 R11, R6, R3, 0x1, P0 ;  /* 0x00000003060b7211 */ /* 0x000fc600000f0eff */
[C---:B------:R-:W-:Y:S01]  /*01c0*/  IMAD R20, R7.reuse, 0x2, R8 ;  /* 0x0000000207147824 */ /* 0x040fe200078e0208 */
[-C--:B------:R-:W-:Y:S01]  /*01d0*/  IADD3 R14, P0, R18, R4.reuse, RZ ;  /* 0x00000004120e7210 */ /* 0x080fe20007f1e0ff */
[----:B------:R-:W3:Y:S01]  /*01e0*/  LDG.E.U8 R5, desc[UR48][R10.64] ;  /* 0x000000300a057981 */ /* 0x000ee2000c1e1100 */
[-C--:B------:R-:W-:Y:S01]  /*01f0*/  IADD3 R16, P1, R8, R4.reuse, RZ ;  /* 0x0000000408107210 */ /* 0x080fe20007f3e0ff */
[C---:B------:R-:W-:Y:S01]  /*0200*/  IMAD R22, R7.reuse, 0x2, R20 ;  /* 0x0000000207167824 */ /* 0x040fe200078e0214 */
[-C--:B------:R-:W-:Y:S01]  /*0210*/  LEA.HI.X.SX32 R15, R18, R3.reuse, 0x1, P0 ;  /* 0x00000003120f7211 */ /* 0x080fe200000f0eff */
[----:B------:R-:W4:Y:S01]  /*0220*/  LDG.E.U8 R6, desc[UR48][R12.64] ;  /* 0x000000300c067981 */ /* 0x000f22000c1e1100 */
[-C--:B------:R-:W-:Y:S01]  /*0230*/  IADD3 R18, P0, R20, R4.reuse, RZ ;  /* 0x0000000414127210 */ /* 0x080fe20007f1e0ff */
[C---:B------:R-:W-:Y:S01]  /*0240*/  IMAD R26, R7.reuse, 0x2, R22 ;  /* 0x00000002071a7824 */ /* 0x040fe200078e0216 */
[-C--:B------:R-:W-:Y:S02]  /*0250*/  LEA.HI.X.SX32 R17, R8, R3.reuse, 0x1, P1 ;  /* 0x0000000308117211 */ /* 0x080fe400008f0eff */
[-C--:B------:R-:W-:Y:S01]  /*0260*/  LEA.HI.X.SX32 R19, R20, R3.reuse, 0x1, P0 ;  /* 0x0000000314137211 */ /* 0x080fe200000f0eff */
[C---:B------:R-:W-:Y:S01]  /*0270*/  IMAD R28, R7.reuse, 0x2, R26 ;  /* 0x00000002071c7824 */ /* 0x040fe200078e021a */
[CC--:B------:R-:W-:Y:S01]  /*0280*/  IADD3 R20, P0, R22.reuse, R4.reuse, RZ ;  /* 0x0000000416147210 */ /* 0x0c0fe20007f1e0ff */
[----:B------:R0:W5:Y:S02]  /*0290*/  LDG.E.U8 R8, desc[UR48][R14.64] ;  /* 0x000000300e087981 */ /* 0x000164000c1e1100 */
[----:B------:R-:W-:Y:S01]  /*02a0*/  IMAD R30, R7, 0x2, R28 ;  /* 0x00000002071e7824 */ /* 0x000fe200078e021c */
[----:B------:R-:W-:Y:S01]  /*02b0*/  LEA.HI.X.SX32 R21, R22, R3, 0x1, P0 ;  /* 0x0000000316157211 */ /* 0x000fe200000f0eff */
[----:B------:R1:W5:Y:S01]  /*02c0*/  LDG.E.U8 R9, desc[UR48][R16.64] ;  /* 0x0000003010097981 */ /* 0x000362000c1e1100 */
[----:B------:R-:W-:-:S03]  /*02d0*/  IADD3 R22, P0, R26, R4, RZ ;  /* 0x000000041a167210 */ /* 0x000fc60007f1e0ff */
[----:B------:R2:W5:Y:S01]  /*02e0*/  LDG.E.U8 R10, desc[UR48][R18.64] ;  /* 0x00000030120a7981 */ /* 0x000562000c1e1100 */
[-C--:B------:R-:W-:Y:S01]  /*02f0*/  LEA.HI.X.SX32 R23, R26, R3.reuse, 0x1, P0 ;  /* 0x000000031a177211 */ /* 0x080fe200000f0eff */
[C---:B0-----:R-:W-:Y:S01]  /*0300*/  IMAD R14, R7.reuse, 0x2, R30 ;  /* 0x00000002070e7824 */ /* 0x041fe200078e021e */
[-C--:B------:R-:W-:Y:S01]  /*0310*/  IADD3 R26, P0, R30, R4.reuse, RZ ;  /* 0x000000041e1a7210 */ /* 0x080fe20007f1e0ff */
[----:B------:R0:W5:Y:S01]  /*0320*/  LDG.E.U8 R11, desc[UR48][R20.64] ;  /* 0x00000030140b7981 */ /* 0x000162000c1e1100 */
[-C--:B------:R-:W-:Y:S01]  /*0330*/  IADD3 R24, P1, R28, R4.reuse, RZ ;  /* 0x000000041c187210 */ /* 0x080fe20007f3e0ff */
[C---:B-1----:R-:W-:Y:S01]  /*0340*/  IMAD R16, R7.reuse, 0x2, R14 ;  /* 0x0000000207107824 */ /* 0x042fe200078e020e */
[-C--:B------:R-:W-:Y:S01]  /*0350*/  LEA.HI.X.SX32 R27, R30, R3.reuse, 0x1, P0 ;  /* 0x000000031e1b7211 */ /* 0x080fe200000f0eff */
[----:B------:R1:W5:Y:S01]  /*0360*/  LDG.E.U8 R12, desc[UR48][R22.64] ;  /* 0x00000030160c7981 */ /* 0x000362000c1e1100 */
[----:B--2---:R-:W-:Y:S01]  /*0370*/  IADD3 R18, P0, R14, R4, RZ ;  /* 0x000000040e127210 */ /* 0x004fe20007f1e0ff */
[----:B------:R-:W-:Y:S01]  /*0380*/  IMAD R30, R7, 0x2, R16 ;  /* 0x00000002071e7824 */ /* 0x000fe200078e0210 */
[----:B------:R-:W-:-:S02]  /*0390*/  LEA.HI.X.SX32 R25, R28, R3, 0x1, P1 ;  /* 0x000000031c197211 */ /* 0x000fc400008f0eff */
[-C--:B------:R-:W-:Y:S01]  /*03a0*/  LEA.HI.X.SX32 R19, R14, R3.reuse, 0x1, P0 ;  /* 0x000000030e137211 */ /* 0x080fe200000f0eff */
[C---:B------:R-:W-:Y:S01]  /*03b0*/  IMAD R32, R7.reuse, 0x2, R30 ;  /* 0x0000000207207824 */ /* 0x040fe200078e021e */
[-C--:B0-----:R-:W-:Y:S01]  /*03c0*/  IADD3 R20, P0, R16, R4.reuse, RZ ;  /* 0x0000000410147210 */ /* 0x081fe20007f1e0ff */
[----:B------:R0:W2:Y:S01]  /*03d0*/  LDG.E.U8 R13, desc[UR48][R24.64] ;  /* 0x00000030180d7981 */ /* 0x0000a2000c1e1100 */
[-C--:B------:R-:W-:Y:S02]  /*03e0*/  IADD3 R28, P1, R30, R4.reuse, RZ ;  /* 0x000000041e1c7210 */ /* 0x080fe40007f3e0ff */
[-C--:B------:R-:W-:Y:S01]  /*03f0*/  LEA.HI.X.SX32 R21, R16, R3.reuse, 0x1, P0 ;  /* 0x0000000310157211 */ /* 0x080fe200000f0eff */
[----:B------:R0:W2:Y:S01]  /*0400*/  LDG.E.U8 R14, desc[UR48][R26.64] ;  /* 0x000000301a0e7981 */ /* 0x0000a2000c1e1100 */
[-C--:B------:R-:W-:Y:S01]  /*0410*/  LEA.HI.X.SX32 R29, R30, R3.reuse, 0x1, P1 ;  /* 0x000000031e1d7211 */ /* 0x080fe200008f0eff */
[C---:B------:R-:W-:Y:S01]  /*0420*/  IMAD R30, R7.reuse, 0x2, R32 ;  /* 0x00000002071e7824 */ /* 0x040fe200078e0220 */
[CC--:B-1----:R-:W-:Y:S01]  /*0430*/  IADD3 R22, P0, R32.reuse, R4.reuse, RZ ;  /* 0x0000000420167210 */ /* 0x0c2fe20007f1e0ff */
[----:B------:R-:W2:Y:S03]  /*0440*/  LDG.E.U8 R16, desc[UR48][R20.64] ;  /* 0x0000003014107981 */ /* 0x000ea6000c1e1100 */
[-C--:B------:R-:W-:Y:S01]  /*0450*/  LEA.HI.X.SX32 R23, R32, R3.reuse, 0x1, P0 ;  /* 0x0000000320177211 */ /* 0x080fe200000f0eff */
[C---:B------:R-:W-:Y:S01]  /*0460*/  IMAD R32, R7.reuse, 0x2, R30 ;  /* 0x0000000207207824 */ /* 0x040fe200078e021e */
[CC--:B0-----:R-:W-:Y:S01]  /*0470*/  IADD3 R24, P0, R30.reuse, R4.reuse, RZ ;  /* 0x000000041e187210 */ /* 0x0c1fe20007f1e0ff */
[----:B------:R0:W2:Y:S02]  /*0480*/  LDG.E.U8 R17, desc[UR48][R28.64] ;  /* 0x000000301c117981 */ /* 0x0000a4000c1e1100 */
[C---:B------:R-:W-:Y:S01]  /*0490*/  IMAD R34, R7.reuse, 0x2, R32 ;  /* 0x0000000207227824 */ /* 0x040fe200078e0220 */
[----:B------:R-:W-:Y:S01]  /*04a0*/  LEA.HI.X.SX32 R25, R30, R3, 0x1, P0 ;  /* 0x000000031e197211 */ /* 0x000fe200000f0eff */
[----:B------:R-:W2:Y:S01]  /*04b0*/  LDG.E.U8 R15, desc[UR48][R18.64] ;  /* 0x00000030120f7981 */ /* 0x000ea2000c1e1100 */
[-C--:B------:R-:W-:Y:S01]  /*04c0*/  IADD3 R26, P0, R32, R4.reuse, RZ ;  /* 0x00000004201a7210 */ /* 0x080fe20007f1e0ff */
[----:B------:R-:W-:Y:S01]  /*04d0*/  IMAD R36, R7, 0x2, R34 ;  /* 0x0000000207247824 */ /* 0x000fe200078e0222 */
[----:B------:R-:W-:-:S02]  /*04e0*/  IADD3 R30, P1, R34, R4, RZ ;  /* 0x00000004221e7210 */ /* 0x000fc40007f3e0ff */
[-C--:B------:R-:W-:Y:S02]  /*04f0*/  LEA.HI.X.SX32 R27, R32, R3.reuse, 0x1, P0 ;  /* 0x00000003201b7211 */ /* 0x080fe400000f0eff */
[-C--:B------:R-:W-:Y:S01]  /*0500*/  LEA.HI.X.SX32 R31, R34, R3.reuse, 0x1, P1 ;  /* 0x00000003221f7211 */ /* 0x080fe200008f0eff */
[C---:B------:R-:W-:Y:S01]  /*0510*/  IMAD R34, R7.reuse, 0x2, R36 ;  /* 0x0000000207227824 */ /* 0x040fe200078e0224 */
[CC--:B------:R-:W-:Y:S01]  /*0520*/  IADD3 R32, P0, R36.reuse, R4.reuse, RZ ;  /* 0x0000000424207210 */ /* 0x0c0fe20007f1e0ff */
[----:B------:R1:W2:Y:S02]  /*0530*/  LDG.E.U8 R20, desc[UR48][R26.64] ;  /* 0x000000301a147981 */ /* 0x0002a4000c1e1100 */
[C---:B------:R-:W-:Y:S01]  /*0540*/  IMAD R38, R7.reuse, 0x2, R34 ;  /* 0x0000000207267824 */ /* 0x040fe200078e0222 */
[----:B------:R-:W-:Y:S01]  /*0550*/  LEA.HI.X.SX32 R33, R36, R3, 0x1, P0 ;  /* 0x0000000324217211 */ /* 0x000fe200000f0eff */
[----:B------:R1:W2:Y:S01]  /*0560*/  LDG.E.U8 R21, desc[UR48][R30.64] ;  /* 0x000000301e157981 */ /* 0x0002a2000c1e1100 */
[----:B0-----:R-:W-:Y:S01]  /*0570*/  IADD3 R28, P0, R34, R4, RZ ;  /* 0x00000004221c7210 */ /* 0x001fe20007f1e0ff */
[----:B------:R-:W-:-:S02]  /*0580*/  IMAD R40, R7, 0x2, R38 ;  /* 0x0000000207287824 */ /* 0x000fc400078e0226 */
[----:B------:R-:W2:Y:S01]  /*0590*/  LDG.E.U8 R18, desc[UR48][R22.64] ;  /* 0x0000003016127981 */ /* 0x000ea2000c1e1100 */
[-C--:B------:R-:W-:Y:S01]  /*05a0*/  LEA.HI.X.SX32 R29, R34, R3.reuse, 0x1, P0 ;  /* 0x00000003221d7211 */ /* 0x080fe200000f0eff */
[C---:B------:R-:W-:Y:S01]  /*05b0*/  IMAD R42, R7.reuse, 0x2, R40 ;  /* 0x00000002072a7824 */ /* 0x040fe200078e0228 */
[CC--:B------:R-:W-:Y:S01]  /*05c0*/  IADD3 R34, P0, R38.reuse, R4.reuse, RZ ;  /* 0x0000000426227210 */ /* 0x0c0fe20007f1e0ff */
[----:B------:R-:W2:Y:S03]  /*05d0*/  LDG.E.U8 R19, desc[UR48][R24.64] ;  /* 0x0000003018137981 */ /* 0x000ea6000c1e1100 */
[-C--:B------:R-:W-:Y:S01]  /*05e0*/  LEA.HI.X.SX32 R35, R38, R3.reuse, 0x1, P0 ;  /* 0x0000000326237211 */ /* 0x080fe200000f0eff */
[C---:B-1----:R-:W-:Y:S01]  /*05f0*/  IMAD R26, R7.reuse, 0x2, R42 ;  /* 0x00000002071a7824 */ /* 0x042fe200078e022a */
[CC--:B------:R-:W-:Y:S01]  /*0600*/  IADD3 R38, P0, R42.reuse, R4.reuse, RZ ;  /* 0x000000042a267210 */ /* 0x0c0fe20007f1e0ff */
[----:B------:R0:W2:Y:S03]  /*0610*/  LDG.E.U8 R22, desc[UR48][R32.64] ;  /* 0x0000003020167981 */ /* 0x0000a6000c1e1100 */
[-C--:B------:R-:W-:Y:S01]  /*0620*/  LEA.HI.X.SX32 R39, R42, R3.reuse, 0x1, P0 ;  /* 0x000000032a277211 */ /* 0x080fe200000f0eff */
[C---:B------:R-:W-:Y:S01]  /*0630*/  IMAD R42, R7.reuse, 0x2, R26 ;  /* 0x00000002072a7824 */ /* 0x040fe200078e021a */
[-C--:B------:R-:W-:Y:S01]  /*0640*/  IADD3 R30, P0, R26, R4.reuse, RZ ;  /* 0x000000041a1e7210 */ /* 0x080fe20007f1e0ff */
[----:B------:R1:W2:Y:S02]  /*0650*/  LDG.E.U8 R24, desc[UR48][R34.64] ;  /* 0x0000003022187981 */ /* 0x0002a4000c1e1100 */
[C---:B------:R-:W-:Y:S01]  /*0660*/  IMAD R44, R7.reuse, 0x2, R42 ;  /* 0x00000002072c7824 */ /* 0x040fe200078e022a */
[-C--:B------:R-:W-:Y:S01]  /*0670*/  IADD3 R36, P1, R40, R4.reuse, RZ ;  /* 0x0000000428247210 */ /* 0x080fe20007f3e0ff */
[----:B------:R-:W2:Y:S01]  /*0680*/  LDG.E.U8 R23, desc[UR48][R28.64] ;  /* 0x000000301c177981 */ /* 0x000ea2000c1e1100 */
[-C--:B------:R-:W-:Y:S01]  /*0690*/  LEA.HI.X.SX32 R31, R26, R3.reuse, 0x1, P0 ;  /* 0x000000031a1f7211 */ /* 0x080fe200000f0eff */
[----:B------:R-:W-:Y:S01]  /*06a0*/  IMAD R46, R7, 0x2, R44 ;  /* 0x00000002072e7824 */ /* 0x000fe200078e022c */
[----:B0-----:R-:W-:Y:S01]  /*06b0*/  IADD3 R32, P0, R42, R4, RZ ;  /* 0x000000042a207210 */ /* 0x001fe20007f1e0ff */
[----:B------:R-:W2:Y:S01]  /*06c0*/  LDG.E.U8 R26, desc[UR48][R38.64] ;  /* 0x00000030261a7981 */ /* 0x000ea2000c1e1100 */
[----:B------:R-:W-:-:S02]  /*06d0*/  LEA.HI.X.SX32 R37, R40, R3, 0x1, P1 ;  /* 0x0000000328257211 */ /* 0x000fc400008f0eff */
[-C--:B------:R-:W-:Y:S01]  /*06e0*/  IADD3 R40, P1, R44, R4.reuse, RZ ;  /* 0x000000042c287210 */ /* 0x080fe20007f3e0ff */
[----:B------:R-:W2:Y:S01]  /*06f0*/  LDG.E.U8 R27, desc[UR48][R30.64] ;  /* 0x000000301e1b7981 */ /* 0x000ea2000c1e1100 */
[-C--:B------:R-:W-:Y:S01]  /*0700*/  LEA.HI.X.SX32 R33, R42, R3.reuse, 0x1, P0 ;  /* 0x000000032a217211 */ /* 0x080fe200000f0eff */
[C---:B------:R-:W-:Y:S01]  /*0710*/  IMAD R42, R7.reuse, 0x2, R46 ;  /* 0x00000002072a7824 */ /* 0x040fe200078e022e */
[-C--:B------:R-:W-:Y:S01]  /*0720*/  LEA.HI.X.SX32 R41, R44, R3.reuse, 0x1, P1 ;  /* 0x000000032c297211 */ /* 0x080fe200008f0eff */
[----:B------:R0:W2:Y:S01]  /*0730*/  LDG.E.U8 R25, desc[UR48][R36.64] ;  /* 0x0000003024197981 */ /* 0x0000a2000c1e1100 */
[C---:B-1----:R-:W-:Y:S01]  /*0740*/  IADD3 R34, P0, R46.reuse, R4, RZ ;  /* 0x000000042e227210 */ /* 0x042fe20007f1e0ff */
[C---:B------:R-:W-:Y:S02]  /*0750*/  IMAD R44, R7.reuse, 0x2, R42 ;  /* 0x00000002072c7824 */ /* 0x040fe400078e022a */
[----:B------:R1:W2:Y:S01]  /*0760*/  LDG.E.U8 R29, desc[UR48][R40.64] ;  /* 0x00000030281d7981 */ /* 0x0002a2000c1e1100 */
[----:B------:R-:W-:Y:S01]  /*0770*/  LEA.HI.X.SX32 R35, R46, R3, 0x1, P0 ;  /* 0x000000032e237211 */ /* 0x000fe200000f0eff */
[----:B------:R-:W-:-:S02]  /*0780*/  IMAD R46, R7, 0x2, R44 ;  /* 0x00000002072e7824 */ /* 0x000fc400078e022c */
[----:B------:R-:W2:Y:S01]  /*0790*/  LDG.E.U8 R28, desc[UR48][R32.64] ;  /* 0x00000030201c7981 */ /* 0x000ea2000c1e1100 */
[CC--:B0-----:R-:W-:Y:S01]  /*07a0*/  IADD3 R36, P0, R42.reuse, R4.reuse, RZ ;  /* 0x000000042a247210 */ /* 0x0c1fe20007f1e0ff */
[C---:B------:R-:W-:Y:S02]  /*07b0*/  IMAD R48, R7.reuse, 0x2, R46 ;  /* 0x0000000207307824 */ /* 0x040fe400078e022e */
[----:B------:R-:W2:Y:S01]  /*07c0*/  LDG.E.U8 R30, desc[UR48][R34.64] ;  /* 0x00000030221e7981 */ /* 0x000ea2000c1e1100 */
[-C--:B------:R-:W-:Y:S02]  /*07d0*/  LEA.HI.X.SX32 R37, R42, R3.reuse, 0x1, P0 ;  /* 0x000000032a257211 */ /* 0x080fe400000f0eff */
[-C--:B------:R-:W-:Y:S02]  /*07e0*/  IADD3 R42, P1, R46, R4.reuse, RZ ;  /* 0x000000042e2a7210 */ /* 0x080fe40007f3e0ff */
[----:B------:R-:W-:Y:S01]  /*07f0*/  IADD3 R38, P0, R44, R4, RZ ;  /* 0x000000042c267210 */ /* 0x000fe20007f1e0ff */
[----:B------:R-:W2:Y:S01]  /*0800*/  LDG.E.U8 R31, desc[UR48][R36.64] ;  /* 0x00000030241f7981 */ /* 0x000ea2000c1e1100 */
[-C--:B------:R-:W-:Y:S01]  /*0810*/  LEA.HI.X.SX32 R43, R46, R3.reuse, 0x1, P1 ;  /* 0x000000032e2b7211 */ /* 0x080fe200008f0eff */
[----:B------:R-:W-:Y:S01]  /*0820*/  IMAD R46, R7, 0x2, R48 ;  /* 0x00000002072e7824 */ /* 0x000fe200078e0230 */
[----:B------:R-:W-:-:S02]  /*0830*/  LEA.HI.X.SX32 R39, R44, R3, 0x1, P0 ;  /* 0x000000032c277211 */ /* 0x000fc400000f0eff */
[CC--:B------:R-:W-:Y:S01]  /*0840*/  IADD3 R44, P0, R48.reuse, R4.reuse, RZ ;  /* 0x00000004302c7210 */ /* 0x0c0fe20007f1e0ff */
[C---:B------:R-:W-:Y:S01]  /*0850*/  IMAD R50, R7.reuse, 0x2, R46 ;  /* 0x0000000207327824 */ /* 0x040fe200078e022e */
[----:B------:R-:W2:Y:S02]  /*0860*/  LDG.E.U8 R33, desc[UR48][R42.64] ;  /* 0x000000302a217981 */ /* 0x000ea4000c1e1100 */
[-C--:B------:R-:W-:Y:S01]  /*0870*/  LEA.HI.X.SX32 R45, R48, R3.reuse, 0x1, P0 ;  /* 0x00000003302d7211 */ /* 0x080fe200000f0eff */
[C---:B------:R-:W-:Y:S01]  /*0880*/  IMAD R52, R7.reuse, 0x2, R50 ;  /* 0x0000000207347824 */ /* 0x040fe200078e0232 */
[CC--:B-1----:R-:W-:Y:S01]  /*0890*/  IADD3 R40, P0, R46.reuse, R4.reuse, RZ ;  /* 0x000000042e287210 */ /* 0x0c2fe20007f1e0ff */
[----:B------:R0:W2:Y:S02]  /*08a0*/  LDG.E.U8 R32, desc[UR48][R38.64] ;  /* 0x0000003026207981 */ /* 0x0000a4000c1e1100 */
[----:B------:R-:W-:Y:S01]  /*08b0*/  IMAD R54, R7, 0x2, R52 ;  /* 0x0000000207367824 */ /* 0x000fe200078e0234 */
[----:B------:R-:W-:Y:S01]  /*08c0*/  LEA.HI.X.SX32 R41, R46, R3, 0x1, P0 ;  /* 0x000000032e297211 */ /* 0x000fe200000f0eff */
[----:B------:R1:W2:Y:S01]  /*08d0*/  LDG.E.U8 R34, desc[UR48][R44.64] ;  /* 0x000000302c227981 */ /* 0x0002a2000c1e1100 */
[----:B------:R-:W-:-:S02]  /*08e0*/  IADD3 R46, P0, R50, R4, RZ ;  /* 0x00000004322e7210 */ /* 0x000fc40007f1e0ff */
[-C--:B------:R-:W-:Y:S01]  /*08f0*/  IADD3 R48, P1, R52, R4.reuse, RZ ;  /* 0x0000000434307210 */ /* 0x080fe20007f3e0ff */
[----:B------:R-:W2:Y:S01]  /*0900*/  LDG.E.U8 R35, desc[UR48][R40.64] ;  /* 0x0000003028237981 */ /* 0x000ea2000c1e1100 */
[-C--:B------:R-:W-:Y:S01]  /*0910*/  LEA.HI.X.SX32 R47, R50, R3.reuse, 0x1, P0 ;  /* 0x00000003322f7211 */ /* 0x080fe200000f0eff */
[C---:B0-----:R-:W-:Y:S01]  /*0920*/  IMAD R38, R7.reuse, 0x2, R54 ;  /* 0x0000000207267824 */ /* 0x041fe200078e0236 */
[-C--:B------:R-:W-:Y:S02]  /*0930*/  IADD3 R50, P0, R54, R4.reuse, RZ ;  /* 0x0000000436327210 */ /* 0x080fe40007f1e0ff */
[-C--:B------:R-:W-:Y:S01]  /*0940*/  LEA.HI.X.SX32 R49, R52, R3.reuse, 0x1, P1 ;  /* 0x0000000334317211 */ /* 0x080fe200008f0eff */
[----:B------:R0:W2:Y:S01]  /*0950*/  LDG.E.U8 R36, desc[UR48][R46.64] ;  /* 0x000000302e247981 */ /* 0x0000a2000c1e1100 */
[-C--:B------:R-:W-:Y:S01]  /*0960*/  LEA.HI.X.SX32 R51, R54, R3.reuse, 0x1, P0 ;  /* 0x0000000336337211 */ /* 0x080fe200000f0eff */
[C---:B------:R-:W-:Y:S01]  /*0970*/  IMAD R54, R7.reuse, 0x2, R38 ;  /* 0x0000000207367824 */ /* 0x040fe200078e0226 */
[C---:B------:R-:W-:Y:S01]  /*0980*/  IADD3 R42, P0, R38.reuse, R4, RZ ;  /* 0x00000004262a7210 */ /* 0x040fe20007f1e0ff */
[----:B------:R0:W2:Y:S02]  /*0990*/  LDG.E.U8 R37, desc[UR48][R48.64] ;  /* 0x0000003030257981 */ /* 0x0000a4000c1e1100 */
[----:B------:R-:W-:Y:S01]  /*09a0*/  IMAD R56, R7, 0x2, R54 ;  /* 0x0000000207387824 */ /* 0x000fe200078e0236 */
[----:B------:R-:W-:-:S02]  /*09b0*/  LEA.HI.X.SX32 R43, R38, R3, 0x1, P0 ;  /* 0x00000003262b7211 */ /* 0x000fc400000f0eff */
[-C--:B-1----:R-:W-:Y:S01]  /*09c0*/  IADD3 R44, P0, R54, R4.reuse, RZ ;  /* 0x00000004362c7210 */ /* 0x082fe20007f1e0ff */
[C---:B------:R-:W-:Y:S01]  /*09d0*/  IMAD R58, R7.reuse, 0x2, R56 ;  /* 0x00000002073a7824 */ /* 0x040fe200078e0238 */
[-C--:B------:R-:W-:Y:S01]  /*09e0*/  IADD3 R52, P1, R56, R4.reuse, RZ ;  /* 0x0000000438347210 */ /* 0x080fe20007f3e0ff */
[----:B------:R1:W2:Y:S01]  /*09f0*/  LDG.E.U8 R38, desc[UR48][R50.64] ;  /* 0x0000003032267981 */ /* 0x0002a2000c1e1100 */
[-C--:B------:R-:W-:Y:S01]  /*0a00*/  LEA.HI.X.SX32 R45, R54, R3.reuse, 0x1, P0 ;  /* 0x00000003362d7211 */ /* 0x080fe200000f0eff */
[C---:B------:R-:W-:Y:S01]  /*0a10*/  IMAD R54, R7.reuse, 0x2, R58 ;  /* 0x0000000207367824 */ /* 0x040fe200078e023a */
[-C--:B------:R-:W-:Y:S01]  /*0a20*/  LEA.HI.X.SX32 R53, R56, R3.reuse, 0x1, P1 ;  /* 0x0000000338357211 */ /* 0x080fe200008f0eff */
[----:B------:R-:W2:Y:S01]  /*0a30*/  LDG.E.U8 R39, desc[UR48][R42.64] ;  /* 0x000000302a277981 */ /* 0x000ea2000c1e1100 */
[CC--:B0-----:R-:W-:Y:S01]  /*0a40*/  IADD3 R46, P0, R58.reuse, R4.reuse, RZ ;  /* 0x000000043a2e7210 */ /* 0x0c1fe20007f1e0ff */
[C---:B------:R-:W-:Y:S02]  /*0a50*/  IMAD R56, R7.reuse, 0x2, R54 ;  /* 0x0000000207387824 */ /* 0x040fe400078e0236 */
[----:B------:R0:W2:Y:S01]  /*0a60*/  LDG.E.U8 R41, desc[UR48][R52.64] ;  /* 0x0000003034297981 */ /* 0x0000a2000c1e1100 */
[-C--:B------:R-:W-:Y:S01]  /*0a70*/  LEA.HI.X.SX32 R47, R58, R3.reuse, 0x1, P0 ;  /* 0x000000033a2f7211 */ /* 0x080fe200000f0eff */
[C---:B------:R-:W-:Y:S01]  /*0a80*/  IMAD R58, R7.reuse, 0x2, R56 ;  /* 0x00000002073a7824 */ /* 0x040fe200078e0238 */
[CC--:B------:R-:W-:Y:S01]  /*0a90*/  IADD3 R48, P0, R54.reuse, R4.reuse, RZ ;  /* 0x0000000436307210 */ /* 0x0c0fe20007f1e0ff */
[----:B------:R-:W2:Y:S03]  /*0aa0*/  LDG.E.U8 R40, desc[UR48][R44.64] ;  /* 0x000000302c287981 */ /* 0x000ea6000c1e1100 */
[----:B------:R-:W-:Y:S01]  /*0ab0*/  LEA.HI.X.SX32 R49, R54, R3, 0x1, P0 ;  /* 0x0000000336317211 */ /* 0x000fe200000f0eff */
[----:B------:R-:W-:Y:S01]  /*0ac0*/  IMAD R60, R7, 0x2, R58 ;  /* 0x00000002073c7824 */ /* 0x000fe200078e023a */
[-C--:B------:R-:W-:Y:S01]  /*0ad0*/  IADD3 R54, P1, R58, R4.reuse, RZ ;  /* 0x000000043a367210 */ /* 0x080fe20007f3e0ff */
[----:B------:R-:W2:Y:S01]  /*0ae0*/  LDG.E.U8 R42, desc[UR48][R46.64] ;  /* 0x000000302e2a7981 */ /* 0x000ea2000c1e1100 */
[----:B-1----:R-:W-:-:S02]  /*0af0*/  IADD3 R50, P0, R56, R4, RZ ;  /* 0x0000000438327210 */ /* 0x002fc40007f1e0ff */
[-C--:B------:R-:W-:Y:S01]  /*0b00*/  LEA.HI.X.SX32 R55, R58, R3.reuse, 0x1, P1 ;  /* 0x000000033a377211 */ /* 0x080fe200008f0eff */
[C---:B------:R-:W-:Y:S01]  /*0b10*/  IMAD R58, R7.reuse, 0x2, R60 ;  /* 0x00000002073a7824 */ /* 0x040fe200078e023c */
[-C--:B------:R-:W-:Y:S01]  /*0b20*/  LEA.HI.X.SX32 R51, R56, R3.reuse, 0x1, P0 ;  /* 0x0000000338337211 */ /* 0x080fe200000f0eff */
[----:B------:R-:W2:Y:S01]  /*0b30*/  LDG.E.U8 R43, desc[UR48][R48.64] ;  /* 0x00000030302b7981 */ /* 0x000ea2000c1e1100 */
[CC--:B------:R-:W-:Y:S01]  /*0b40*/  IADD3 R56, P0, R60.reuse, R4.reuse, RZ ;  /* 0x000000043c387210 */ /* 0x0c0fe20007f1e0ff */
[C---:B------:R-:W-:Y:S02]  /*0b50*/  IMAD R62, R7.reuse, 0x2, R58 ;  /* 0x00000002073e7824 */ /* 0x040fe400078e023a */
[----:B------:R1:W2:Y:S01]  /*0b60*/  LDG.E.U8 R44, desc[UR48][R50.64] ;  /* 0x00000030322c7981 */ /* 0x0002a2000c1e1100 */
[-C--:B------:R-:W-:Y:S01]  /*0b70*/  LEA.HI.X.SX32 R57, R60, R3.reuse, 0x1, P0 ;  /* 0x000000033c397211 */ /* 0x080fe200000f0eff */
[C---:B------:R-:W-:Y:S01]  /*0b80*/  IMAD R64, R7.reuse, 0x2, R62 ;  /* 0x0000000207407824 */ /* 0x040fe200078e023e */
[CC--:B0-----:R-:W-:Y:S01]  /*0b90*/  IADD3 R52, P0, R58.reuse, R4.reuse, RZ ;  /* 0x000000043a347210 */ /* 0x0c1fe20007f1e0ff */
[----:B------:R0:W2:Y:S02]  /*0ba0*/  LDG.E.U8 R45, desc[UR48][R54.64] ;  /* 0x00000030362d7981 */ /* 0x0000a4000c1e1100 */
[C---:B------:R-:W-:Y:S01]  /*0bb0*/  IMAD R66, R7.reuse, 0x2, R64 ;  /* 0x0000000207427824 */ /* 0x040fe200078e0240 */
[-C--:B------:R-:W-:Y:S01]  /*0bc0*/  LEA.HI.X.SX32 R53, R58, R3.reuse, 0x1, P0 ;  /* 0x000000033a357211 */ /* 0x080fe200000f0eff */
[----:B------:R0:W2:Y:S01]  /*0bd0*/  LDG.E.U8 R46, desc[UR48][R56.64] ;  /* 0x00000030382e7981 */ /* 0x0000a2000c1e1100 */
[-C--:B------:R-:W-:Y:S01]  /*0be0*/  IADD3 R58, P0, R62, R4.reuse, RZ ;  /* 0x000000043e3a7210 */ /* 0x080fe20007f1e0ff */
[----:B-1----:R-:W-:Y:S01]  /*0bf0*/  IMAD R50, R7, 0x2, R66 ;  /* 0x0000000207327824 */ /* 0x002fe200078e0242 */
[----:B------:R-:W-:Y:S01]  /*0c00*/  IADD3 R60, P1, R64, R4, RZ ;  /* 0x00000004403c7210 */ /* 0x000fe20007f3e0ff */
[----:B------:R-:W2:Y:S01]  /*0c10*/  LDG.E.U8 R47, desc[UR48][R52.64] ;  /* 0x00000030342f7981 */ /* 0x000ea2000c1e1100 */
[----:B------:R-:W-:-:S02]  /*0c20*/  LEA.HI.X.SX32 R59, R62, R3, 0x1, P0 ;  /* 0x000000033e3b7211 */ /* 0x000fc400000f0eff */
[-C--:B------:R-:W-:Y:S02]  /*0c30*/  IADD3 R62, P0, R66, R4.reuse, RZ ;  /* 0x00000004423e7210 */ /* 0x080fe40007f1e0ff */
[-C--:B------:R-:W-:Y:S01]  /*0c40*/  LEA.HI.X.SX32 R61, R64, R3.reuse, 0x1, P1 ;  /* 0x00000003403d7211 */ /* 0x080fe200008f0eff */
[----:B------:R1:W2:Y:S01]  /*0c50*/  LDG.E.U8 R48, desc[UR48][R58.64] ;  /* 0x000000303a307981 */ /* 0x0002a2000c1e1100 */
[-C--:B------:R-:W-:Y:S01]  /*0c60*/  LEA.HI.X.SX32 R63, R66, R3.reuse, 0x1, P0 ;  /* 0x00000003423f7211 */ /* 0x080fe200000f0eff */
[C---:B------:R-:W-:Y:S01]  /*0c70*/  IMAD R66, R7.reuse, 0x2, R50 ;  /* 0x0000000207427824 */ /* 0x040fe200078e0232 */
[C---:B0-----:R-:W-:Y:S01]  /*0c80*/  IADD3 R54, P0, R50.reuse, R4, RZ ;  /* 0x0000000432367210 */ /* 0x041fe20007f1e0ff */
[----:B------:R0:W2:Y:S02]  /*0c90*/  LDG.E.U8 R49, desc[UR48][R60.64] ;  /* 0x000000303c317981 */ /* 0x0000a4000c1e1100 */
[----:B------:R-:W-:Y:S01]  /*0ca0*/  IMAD R68, R7, 0x2, R66 ;  /* 0x0000000207447824 */ /* 0x000fe200078e0242 */
[----:B------:R-:W-:-:S02]  /*0cb0*/  LEA.HI.X.SX32 R55, R50, R3, 0x1, P0 ;  /* 0x0000000332377211 */ /* 0x000fc400000f0eff */
[-C--:B------:R-:W-:Y:S01]  /*0cc0*/  IADD3 R56, P0, R66, R4.reuse, RZ ;  /* 0x0000000442387210 */ /* 0x080fe20007f1e0ff */
[C---:B------:R-:W-:Y:S01]  /*0cd0*/  IMAD R70, R7.reuse, 0x2, R68 ;  /* 0x0000000207467824 */ /* 0x040fe200078e0244 */
[-C--:B------:R-:W-:Y:S01]  /*0ce0*/  IADD3 R64, P1, R68, R4.reuse, RZ ;  /* 0x0000000444407210 */ /* 0x080fe20007f3e0ff */
[----:B------:R0:W2:Y:S01]  /*0cf0*/  LDG.E.U8 R50, desc[UR48][R62.64] ;  /* 0x000000303e327981 */ /* 0x0000a2000c1e1100 */
[-C--:B------:R-:W-:Y:S01]  /*0d00*/  LEA.HI.X.SX32 R57, R66, R3.reuse, 0x1, P0 ;  /* 0x0000000342397211 */ /* 0x080fe200000f0eff */
[C---:B------:R-:W-:Y:S01]  /*0d10*/  IMAD R66, R7.reuse, 0x2, R70 ;  /* 0x0000000207427824 */ /* 0x040fe200078e0246 */
[-C--:B------:R-:W-:Y:S01]  /*0d20*/  LEA.HI.X.SX32 R65, R68, R3.reuse, 0x1, P1 ;  /* 0x0000000344417211 */ /* 0x080fe200008f0eff */
[----:B------:R-:W2:Y:S01]  /*0d30*/  LDG.E.U8 R51, desc[UR48][R54.64] ;  /* 0x0000003036337981 */ /* 0x000ea2000c1e1100 */
[CC--:B-1----:R-:W-:Y:S01]  /*0d40*/  IADD3 R58, P0, R70.reuse, R4.reuse, RZ ;  /* 0x00000004463a7210 */ /* 0x0c2fe20007f1e0ff */
[C---:B------:R-:W-:Y:S02]  /*0d50*/  IMAD R68, R7.reuse, 0x2, R66 ;  /* 0x0000000207447824 */ /* 0x040fe400078e0242 */
[----:B------:R1:W2:Y:S01]  /*0d60*/  LDG.E.U8 R53, desc[UR48][R64.64] ;  /* 0x0000003040357981 */ /* 0x0002a2000c1e1100 */
[-C--:B------:R-:W-:Y:S01]  /*0d70*/  LEA.HI.X.SX32 R59, R70, R3.reuse, 0x1, P0 ;  /* 0x00000003463b7211 */ /* 0x080fe200000f0eff */
[C---:B------:R-:W-:Y:S01]  /*0d80*/  IMAD R70, R7.reuse, 0x2, R68 ;  /* 0x0000000207467824 */ /* 0x040fe200078e0244 */
[CC--:B0-----:R-:W-:Y:S01]  /*0d90*/  IADD3 R60, P0, R66.reuse, R4.reuse, RZ ;  /* 0x00000004423c7210 */ /* 0x0c1fe20007f1e0ff */
[----:B------:R-:W2:Y:S03]  /*0da0*/  LDG.E.U8 R52, desc[UR48][R56.64] ;  /* 0x0000003038347981 */ /* 0x000ea6000c1e1100 */
[----:B------:R-:W-:Y:S01]  /*0db0*/  LEA.HI.X.SX32 R61, R66, R3, 0x1, P0 ;  /* 0x00000003423d7211 */ /* 0x000fe200000f0eff */
[----:B------:R-:W-:Y:S01]  /*0dc0*/  IMAD R72, R7, 0x2, R70 ;  /* 0x0000000207487824 */ /* 0x000fe200078e0246 */
[-C--:B------:R-:W-:Y:S01]  /*0dd0*/  IADD3 R66, P1, R70, R4.reuse, RZ ;  /* 0x0000000446427210 */ /* 0x080fe20007f3e0ff */
[----:B------:R-:W2:Y:S01]  /*0de0*/  LDG.E.U8 R54, desc[UR48][R58.64] ;  /* 0x000000303a367981 */ /* 0x000ea2000c1e1100 */
[----:B------:R-:W-:-:S02]  /*0df0*/  IADD3 R62, P0, R68, R4, RZ ;  /* 0x00000004443e7210 */ /* 0x000fc40007f1e0ff */
        /* <DEDUP_REMOVED lines=9> */
[CC--:B-1----:R-:W-:Y:S01]  /*0e90*/  IADD3 R64, P0, R70.reuse, R4.reuse, RZ ;  /* 0x0000000446407210 */ /* 0x0c2fe20007f1e0ff */
[----:B------:R1:W2:Y:S02]  /*0ea0*/  LDG.E.U8 R57, desc[UR48][R66.64] ;  /* 0x0000003042397981 */ /* 0x0002a4000c1e1100 */
[C---:B------:R-:W-:Y:S01]  /*0eb0*/  IMAD R78, R7.reuse, 0x2, R76 ;  /* 0x00000002074e7824 */ /* 0x040fe200078e024c */
[-C--:B------:R-:W-:Y:S01]  /*0ec0*/  LEA.HI.X.SX32 R65, R70, R3.reuse, 0x1, P0 ;  /* 0x0000000346417211 */ /* 0x080fe200000f0eff */
[----:B------:R1:W2:Y:S01]  /*0ed0*/  LDG.E.U8 R58, desc[UR48][R68.64] ;  /* 0x00000030443a7981 */ /* 0x0002a2000c1e1100 */
[-C--:B------:R-:W-:Y:S01]  /*0ee0*/  IADD3 R70, P0, R74, R4.reuse, RZ ;  /* 0x000000044a467210 */ /* 0x080fe20007f1e0ff */
[----:B0-----:R-:W-:Y:S01]  /*0ef0*/  IMAD R62, R7, 0x2, R78 ;  /* 0x00000002073e7824 */ /* 0x001fe200078e024e */
        /* <DEDUP_REMOVED lines=8> */
[C---:B-1----:R-:W-:Y:S01]  /*0f80*/  IADD3 R66, P0, R62.reuse, R4, RZ ;  /* 0x000000043e427210 */ /* 0x042fe20007f1e0ff */
        /* <DEDUP_REMOVED lines=16> */
[CC--:B-1----:R-:W-:Y:S01]  /*1090*/  IADD3 R72, P0, R78.reuse, R4.reuse, RZ ;  /* 0x000000044e487210 */ /* 0x0c2fe20007f1e0ff */
        /* <DEDUP_REMOVED lines=34> */
[-C--:B---3--:R-:W-:Y:S01]  /*12c0*/  IADD3 R80, P0, R90, R4.reuse, RZ ;  /* 0x000000045a507210 */ /* 0x088fe20007f1e0ff */
        /* <DEDUP_REMOVED lines=18> */
[----:B---3--:R-:W-:-:S02]  /*13f0*/  IADD3 R86, P0, R92, R4, RZ ;  /* 0x000000045c567210 */ /* 0x008fc40007f1e0ff */
[-C--:B------:R-:W-:Y:S01]  /*1400*/  LEA.HI.X.SX32 R91, R94, R3.reuse, 0x1, P1 ;  /* 0x000000035e5b7211 */ /* 0x080fe200008f0eff */
[C---:B------:R-:W-:Y:S01]  /*1410*/  IMAD R94, R7.reuse, 0x2, R96 ;  /* 0x00000002075e7824 */ /* 0x040fe200078e0260 */
[-C--:B------:R-:W-:Y:S01]  /*1420*/  LEA.HI.X.SX32 R87, R92, R3.reuse, 0x1, P0 ;  /* 0x000000035c577211 */ /* 0x080fe200000f0eff */
[----:B------:R-:W3:Y:S01]  /*1430*/  LDG.E.U8 R79, desc[UR48][R84.64] ;  /* 0x00000030544f7981 */ /* 0x000ee2000c1e1100 */
[CC--:B------:R-:W-:Y:S01]  /*1440*/  IADD3 R92, P0, R96.reuse, R4.reuse, RZ ;  /* 0x00000004605c7210 */ /* 0x0c0fe20007f1e0ff */
[C---:B------:R-:W-:Y:S02]  /*1450*/  IMAD R98, R7.reuse, 0x2, R94 ;  /* 0x0000000207627824 */ /* 0x040fe400078e025e */
[----:B------:R0:W3:Y:S01]  /*1460*/  LDG.E.U8 R80, desc[UR48][R86.64] ;  /* 0x0000003056507981 */ /* 0x0000e2000c1e1100 */
[-C--:B------:R-:W-:Y:S01]  /*1470*/  LEA.HI.X.SX32 R93, R96, R3.reuse, 0x1, P0 ;  /* 0x00000003605d7211 */ /* 0x080fe200000f0eff */
[C---:B------:R-:W-:Y:S01]  /*1480*/  IMAD R100, R7.reuse, 0x2, R98 ;  /* 0x0000000207647824 */ /* 0x040fe200078e0262 */
[CC--:B-1----:R-:W-:Y:S01]  /*1490*/  IADD3 R88, P0, R94.reuse, R4.reuse, RZ ;  /* 0x000000045e587210 */ /* 0x0c2fe20007f1e0ff */
[----:B------:R1:W3:Y:S02]  /*14a0*/  LDG.E.U8 R81, desc[UR48][R90.64] ;  /* 0x000000305a517981 */ /* 0x0002e4000c1e1100 */
[C---:B------:R-:W-:Y:S01]  /*14b0*/  IMAD R102, R7.reuse, 0x2, R100 ;  /* 0x0000000207667824 */ /* 0x040fe200078e0264 */
[-C--:B------:R-:W-:Y:S01]  /*14c0*/  LEA.HI.X.SX32 R89, R94, R3.reuse, 0x1, P0 ;  /* 0x000000035e597211 */ /* 0x080fe200000f0eff */
[----:B------:R-:W3:Y:S01]  /*14d0*/  LDG.E.U8 R82, desc[UR48][R92.64] ;  /* 0x000000305c527981 */ /* 0x000ee2000c1e1100 */
[-C--:B------:R-:W-:Y:S01]  /*14e0*/  IADD3 R94, P0, R98, R4.reuse, RZ ;  /* 0x00000004625e7210 */ /* 0x080fe20007f1e0ff */
[----:B0-----:R-:W-:Y:S01]  /*14f0*/  IMAD R86, R7, 0x2, R102 ;  /* 0x0000000207567824 */ /* 0x001fe200078e0266 */
[----:B------:R-:W-:Y:S01]  /*1500*/  IADD3 R96, P1, R100, R4, RZ ;  /* 0x0000000464607210 */ /* 0x000fe20007f3e0ff */
[----:B------:R0:W3:Y:S01]  /*1510*/  LDG.E.U8 R83, desc[UR48][R88.64] ;  /* 0x0000003058537981 */ /* 0x0000e2000c1e1100 */
[----:B------:R-:W-:-:S02]  /*1520*/  LEA.HI.X.SX32 R95, R98, R3, 0x1, P0 ;  /* 0x00000003625f7211 */ /* 0x000fc400000f0eff */
[-C--:B------:R-:W-:Y:S02]  /*1530*/  IADD3 R98, P0, R102, R4.reuse, RZ ;  /* 0x0000000466627210 */ /* 0x080fe40007f1e0ff */
[-C--:B------:R-:W-:Y:S01]  /*1540*/  LEA.HI.X.SX32 R97, R100, R3.reuse, 0x1, P1 ;  /* 0x0000000364617211 */ /* 0x080fe200008f0eff */
[C---:B------:R-:W-:Y:S01]  /*1550*/  IMAD R100, R7.reuse, 0x2, R86 ;  /* 0x0000000207647824 */ /* 0x040fe200078e0256 */
[-C--:B------:R-:W-:Y:S01]  /*1560*/  LEA.HI.X.SX32 R99, R102, R3.reuse, 0x1, P0 ;  /* 0x0000000366637211 */ /* 0x080fe200000f0eff */
[----:B------:R4:W3:Y:S01]  /*1570*/  LDG.E.U8 R84, desc[UR48][R94.64] ;  /* 0x000000305e547981 */ /* 0x0008e2000c1e1100 */
[CC--:B-1----:R-:W-:Y:S01]  /*1580*/  IADD3 R90, P0, R86.reuse, R4.reuse, RZ ;  /* 0x00000004565a7210 */ /* 0x0c2fe20007f1e0ff */
[C---:B------:R-:W-:Y:S02]  /*1590*/  IMAD R102, R7.reuse, 0x2, R100 ;  /* 0x0000000207667824 */ /* 0x040fe400078e0264 */
[----:B------:R1:W3:Y:S01]  /*15a0*/  LDG.E.U8 R85, desc[UR48][R96.64] ;  /* 0x0000003060557981 */ /* 0x0002e2000c1e1100 */
[-C--:B------:R-:W-:Y:S01]  /*15b0*/  LEA.HI.X.SX32 R91, R86, R3.reuse, 0x1, P0 ;  /* 0x00000003565b7211 */ /* 0x080fe200000f0eff */
[C---:B------:R-:W-:Y:S01]  /*15c0*/  IMAD R104, R7.reuse, 0x2, R102 ;  /* 0x0000000207687824 */ /* 0x040fe200078e0266 */
[CC--:B0-----:R-:W-:Y:S01]  /*15d0*/  IADD3 R88, P0, R100.reuse, R4.reuse, RZ ;  /* 0x0000000464587210 */ /* 0x0c1fe20007f1e0ff */
[----:B------:R-:W3:Y:S03]  /*15e0*/  LDG.E.U8 R86, desc[UR48][R98.64] ;  /* 0x0000003062567981 */ /* 0x000ee6000c1e1100 */
[-C--:B------:R-:W-:Y:S01]  /*15f0*/  LEA.HI.X.SX32 R89, R100, R3.reuse, 0x1, P0 ;  /* 0x0000000364597211 */ /* 0x080fe200000f0eff */
[C---:B------:R-:W-:Y:S01]  /*1600*/  IMAD R100, R7.reuse, 0x2, R104 ;  /* 0x0000000207647824 */ /* 0x040fe200078e0268 */
[CC--:B----4-:R-:W-:Y:S01]  /*1610*/  IADD3 R94, P0, R104.reuse, R4.reuse, RZ ;  /* 0x00000004685e7210 */ /* 0x0d0fe20007f1e0ff */
[----:B------:R0:W4:Y:S03]  /*1620*/  LDG.E.U8 R87, desc[UR48][R90.64] ;  /* 0x000000305a577981 */ /* 0x000126000c1e1100 */
[----:B------:R-:W-:Y:S01]  /*1630*/  LEA.HI.X.SX32 R95, R104, R3, 0x1, P0 ;  /* 0x00000003685f7211 */ /* 0x000fe200000f0eff */
[----:B------:R-:W-:Y:S01]  /*1640*/  IMAD R106, R7, 0x2, R100 ;  /* 0x00000002076a7824 */ /* 0x000fe200078e0264 */
[----:B-1----:R-:W-:-:S02]  /*1650*/  IADD3 R96, P0, R100, R4, RZ ;  /* 0x0000000464607210 */ /* 0x002fc40007f1e0ff */
[-C--:B------:R-:W-:Y:S01]  /*1660*/  IADD3 R92, P1, R102, R4.reuse, RZ ;  /* 0x00000004665c7210 */ /* 0x080fe20007f3e0ff */
[----:B------:R-:W4:Y:S01]  /*1670*/  LDG.E.U8 R104, desc[UR48][R94.64] ;  /* 0x000000305e687981 */ /* 0x000f22000c1e1100 */
[-C--:B------:R-:W-:Y:S01]  /*1680*/  LEA.HI.X.SX32 R97, R100, R3.reuse, 0x1, P0 ;  /* 0x0000000364617211 */ /* 0x080fe200000f0eff */
[C---:B------:R-:W-:Y:S01]  /*1690*/  IMAD R100, R7.reuse, 0x2, R106 ;  /* 0x0000000207647824 */ /* 0x040fe200078e026a */
[-C--:B------:R-:W-:Y:S02]  /*16a0*/  LEA.HI.X.SX32 R93, R102, R3.reuse, 0x1, P1 ;  /* 0x00000003665d7211 */ /* 0x080fe400008f0eff */
[-C--:B0-----:R-:W-:Y:S01]  /*16b0*/  IADD3 R90, P0, R106, R4.reuse, RZ ;  /* 0x000000046a5a7210 */ /* 0x081fe20007f1e0ff */
[----:B------:R-:W-:Y:S01]  /*16c0*/  IMAD R108, R7, 0x2, R100 ;  /* 0x00000002076c7824 */ /* 0x000fe200078e0264 */
[----:B------:R-:W-:Y:S01]  /*16d0*/  IADD3 R98, P1, R100, R4, RZ ;  /* 0x0000000464627210 */ /* 0x000fe20007f3e0ff */
[----:B------:R0:W4:Y:S01]  /*16e0*/  LDG.E.U8 R102, desc[UR48][R88.64] ;  /* 0x0000003058667981 */ /* 0x000122000c1e1100 */
[----:B------:R-:W-:-:S02]  /*16f0*/  LEA.HI.X.SX32 R91, R106, R3, 0x1, P0 ;  /* 0x000000036a5b7211 */ /* 0x000fc400000f0eff */
[-C--:B------:R-:W-:Y:S01]  /*1700*/  LEA.HI.X.SX32 R99, R100, R3.reuse, 0x1, P1 ;  /* 0x0000000364637211 */ /* 0x080fe200008f0eff */
[C---:B------:R-:W-:Y:S01]  /*1710*/  IMAD R100, R7.reuse, 0x2, R108 ;  /* 0x0000000207647824 */ /* 0x040fe200078e026c */
[----:B------:R1:W4:Y:S04]  /*1720*/  LDG.E.U8 R103, desc[UR48][R92.64] ;  /* 0x000000305c677981 */ /* 0x000328000c1e1100 */
[----:B------:R5:W4:Y:S01]  /*1730*/  LDG.E.U8 R105, desc[UR48][R96.64] ;  /* 0x0000003060697981 */ /* 0x000b22000c1e1100 */
[C---:B0-----:R-:W-:Y:S01]  /*1740*/  IADD3 R88, P0, R108.reuse, R4, RZ ;  /* 0x000000046c587210 */ /* 0x041fe20007f1e0ff */
[----:B------:R-:W-:Y:S02]  /*1750*/  IMAD R110, R7, 0x2, R100 ;  /* 0x00000002076e7824 */ /* 0x000fe400078e0264 */
[----:B------:R0:W4:Y:S01]  /*1760*/  LDG.E.U8 R107, desc[UR48][R98.64] ;  /* 0x00000030626b7981 */ /* 0x000122000c1e1100 */
[----:B------:R-:W-:-:S02]  /*1770*/  LEA.HI.X.SX32 R89, R108, R3, 0x1, P0 ;  /* 0x000000036c597211 */ /* 0x000fc400000f0eff */
[CC--:B-1----:R-:W-:Y:S01]  /*1780*/  IADD3 R92, P0, R100.reuse, R4.reuse, RZ ;  /* 0x00000004645c7210 */ /* 0x0c2fe20007f1e0ff */
[----:B------:R1:W4:Y:S03]  /*1790*/  LDG.E.U8 R106, desc[UR48][R90.64] ;  /* 0x000000305a6a7981 */ /* 0x000326000c1e1100 */
[-C--:B------:R-:W-:Y:S01]  /*17a0*/  LEA.HI.X.SX32 R93, R100, R3.reuse, 0x1, P0 ;  /* 0x00000003645d7211 */ /* 0x080fe200000f0eff */
[C---:B------:R-:W-:Y:S01]  /*17b0*/  IMAD R100, R7.reuse, 0x2, R110 ;  /* 0x0000000207647824 */ /* 0x040fe200078e026e */
[-C--:B------:R-:W-:Y:S01]  /*17c0*/  IADD3 R94, P0, R110, R4.reuse, RZ ;  /* 0x000000046e5e7210 */ /* 0x080fe20007f1e0ff */
[----:B------:R1:W4:Y:S02]  /*17d0*/  LDG.E.U8 R108, desc[UR48][R88.64] ;  /* 0x00000030586c7981 */ /* 0x000324000c1e1100 */
[C---:B------:R-:W-:Y:S01]  /*17e0*/  IMAD R112, R7.reuse, 0x2, R100 ;  /* 0x0000000207707824 */ /* 0x040fe200078e0264 */
[----:B-----5:R-:W-:Y:S01]  /*17f0*/  IADD3 R96, P1, R100, R4, RZ ;  /* 0x0000000464607210 */ /* 0x020fe20007f3e0ff */
[----:B------:R5:W4:Y:S02]  /*1800*/  LDG.E.U8 R109, desc[UR48][R92.64] ;  /* 0x000000305c6d7981 */ /* 0x000b24000c1e1100 */
[----:B0-----:R-:W-:Y:S01]  /*1810*/  IMAD R98, R7, 0x2, R112 ;  /* 0x0000000207627824 */ /* 0x001fe200078e0270 */
[----:B------:R-:W-:-:S02]  /*1820*/  LEA.HI.X.SX32 R95, R110, R3, 0x1, P0 ;  /* 0x000000036e5f7211 */ /* 0x000fc400000f0eff */
[-C--:B------:R-:W-:Y:S01]  /*1830*/  LEA.HI.X.SX32 R97, R100, R3.reuse, 0x1, P1 ;  /* 0x0000000364617211 */ /* 0x080fe200008f0eff */
[C---:B------:R-:W-:Y:S01]  /*1840*/  IMAD R100, R7.reuse, 0x2, R98 ;  /* 0x0000000207647824 */ /* 0x040fe200078e0262 */
[CC--:B-1----:R-:W-:Y:S01]  /*1850*/  IADD3 R90, P0, R112.reuse, R4.reuse, RZ ;  /* 0x00000004705a7210 */ /* 0x0c2fe20007f1e0ff */
[----:B------:R-:W4:Y:S02]  /*1860*/  LDG.E.U8 R111, desc[UR48][R94.64] ;  /* 0x000000305e6f7981 */ /* 0x000f24000c1e1100 */
[C---:B------:R-:W-:Y:S01]  /*1870*/  IMAD R110, R7.reuse, 0x2, R100 ;  /* 0x00000002076e7824 */ /* 0x040fe200078e0264 */
[-C--:B------:R-:W-:Y:S01]  /*1880*/  LEA.HI.X.SX32 R91, R112, R3.reuse, 0x1, P0 ;  /* 0x00000003705b7211 */ /* 0x080fe200000f0eff */
[----:B------:R0:W4:Y:S01]  /*1890*/  LDG.E.U8 R113, desc[UR48][R96.64] ;  /* 0x0000003060717981 */ /* 0x000122000c1e1100 */
[C---:B------:R-:W-:Y:S01]  /*18a0*/  IADD3 R88, P0, R98.reuse, R4, RZ ;  /* 0x0000000462587210 */ /* 0x040fe20007f1e0ff */
[----:B------:R-:W-:Y:S02]  /*18b0*/  IMAD R112, R7, 0x2, R110 ;  /* 0x0000000207707824 */ /* 0x000fe400078e026e */
[----:B------:R1:W4:Y:S01]  /*18c0*/  LDG.E.U8 R115, desc[UR48][R90.64] ;  /* 0x000000305a737981 */ /* 0x000322000c1e1100 */
[----:B------:R-:W-:-:S02]  /*18d0*/  LEA.HI.X.SX32 R89, R98, R3, 0x1, P0 ;  /* 0x0000000362597211 */ /* 0x000fc400000f0eff */
[----:B-----5:R-:W-:Y:S01]  /*18e0*/  IADD3 R92, P0, R100, R4, RZ ;  /* 0x00000004645c7210 */ /* 0x020fe20007f1e0ff */
[----:B0-----:R-:W-:-:S03]  /*18f0*/  IMAD R96, R7, 0x2, R112 ;  /* 0x0000000207607824 */ /* 0x001fc600078e0270 */
[-C--:B------:R-:W-:Y:S01]  /*1900*/  LEA.HI.X.SX32 R93, R100, R3.reuse, 0x1, P0 ;  /* 0x00000003645d7211 */ /* 0x080fe200000f0eff */
[----:B------:R0:W5:Y:S01]  /*1910*/  LDG.E.U8 R116, desc[UR48][R88.64] ;  /* 0x0000003058747981 */ /* 0x000162000c1e1100 */
[-C--:B------:R-:W-:Y:S01]  /*1920*/  IADD3 R98, P1, R110, R4.reuse, RZ ;  /* 0x000000046e627210 */ /* 0x080fe20007f3e0ff */
[C---:B------:R-:W-:Y:S01]  /*1930*/  IMAD R100, R7.reuse, 0x2, R96 ;  /* 0x0000000207647824 */ /* 0x040fe200078e0260 */
[-C--:B------:R-:W-:Y:S01]  /*1940*/  IADD3 R94, P0, R112, R4.reuse, RZ ;  /* 0x00000004705e7210 */ /* 0x080fe20007f1e0ff */
[----:B------:R-:W5:Y:S01]  /*1950*/  LDG.E.U8 R117, desc[UR48][R92.64] ;  /* 0x000000305c757981 */ /* 0x000f62000c1e1100 */
[-C--:B------:R-:W-:Y:S01]  /*1960*/  LEA.HI.X.SX32 R99, R110, R3.reuse, 0x1, P1 ;  /* 0x000000036e637211 */ /* 0x080fe200008f0eff */
[C---:B------:R-:W-:Y:S01]  /*1970*/  IMAD R110, R7.reuse, 0x2, R100 ;  /* 0x00000002076e7824 */ /* 0x040fe200078e0264 */
[-C--:B------:R-:W-:Y:S02]  /*1980*/  LEA.HI.X.SX32 R95, R112, R3.reuse, 0x1, P0 ;  /* 0x00000003705f7211 */ /* 0x080fe400000f0eff */
[C---:B-1----:R-:W-:Y:S01]  /*1990*/  IADD3 R90, P0, R96.reuse, R4, RZ ;  /* 0x00000004605a7210 */ /* 0x042fe20007f1e0ff */
[----:B------:R-:W-:Y:S01]  /*19a0*/  IMAD R112, R7, 0x2, R110 ;  /* 0x0000000207707824 */ /* 0x000fe200078e026e */
[----:B------:R1:W5:Y:S02]  /*19b0*/  LDG.E.U8 R118, desc[UR48][R98.64] ;  /* 0x0000003062767981 */ /* 0x000364000c1e1100 */
[----:B------:R-:W-:-:S02]  /*19c0*/  LEA.HI.X.SX32 R91, R96, R3, 0x1, P0 ;  /* 0x00000003605b7211 */ /* 0x000fc400000f0eff */
[-C--:B0-----:R-:W-:Y:S01]  /*19d0*/  IADD3 R88, P0, R100, R4.reuse, RZ ;  /* 0x0000000464587210 */ /* 0x081fe20007f1e0ff */
[----:B------:R0:W5:Y:S01]  /*19e0*/  LDG.E.U8 R119, desc[UR48][R94.64] ;  /* 0x000000305e777981 */ /* 0x000162000c1e1100 */
[-C--:B------:R-:W-:Y:S02]  /*19f0*/  IADD3 R96, P1, R110, R4.reuse, RZ ;  /* 0x000000046e607210 */ /* 0x080fe40007f3e0ff */
[-C--:B------:R-:W-:Y:S01]  /*1a00*/  LEA.HI.X.SX32 R89, R100, R3.reuse, 0x1, P0 ;  /* 0x0000000364597211 */ /* 0x080fe200000f0eff */
[----:B------:R0:W5:Y:S01]  /*1a10*/  LDG.E.U8 R120, desc[UR48][R90.64] ;  /* 0x000000305a787981 */ /* 0x000162000c1e1100 */
[C---:B-1----:R-:W-:Y:S01]  /*1a20*/  IMAD R98, R7.reuse, 0x2, R112 ;  /* 0x0000000207627824 */ /* 0x042fe200078e0270 */
[-C--:B------:R-:W-:Y:S02]  /*1a30*/  IADD3 R92, P0, R112, R4.reuse, RZ ;  /* 0x00000004705c7210 */ /* 0x080fe40007f1e0ff */
[-C--:B------:R-:W-:Y:S01]  /*1a40*/  LEA.HI.X.SX32 R97, R110, R3.reuse, 0x1, P1 ;  /* 0x000000036e617211 */ /* 0x080fe200008f0eff */
[C---:B------:R-:W-:Y:S01]  /*1a50*/  IMAD R100, R7.reuse, 0x2, R98 ;  /* 0x0000000207647824 */ /* 0x040fe200078e0262 */
[----:B------:R-:W-:Y:S01]  /*1a60*/  LEA.HI.X.SX32 R93, R112, R3, 0x1, P0 ;  /* 0x00000003705d7211 */ /* 0x000fe200000f0eff */
[----:B------:R1:W5:Y:S01]  /*1a70*/  LDG.E.U8 R121, desc[UR48][R88.64] ;  /* 0x0000003058797981 */ /* 0x000362000c1e1100 */
[----:B0-----:R-:W-:Y:S01]  /*1a80*/  IADD3 R94, P0, R98, R4, RZ ;  /* 0x00000004625e7210 */ /* 0x001fe20007f1e0ff */
[----:B------:R-:W-:-:S02]  /*1a90*/  IMAD R110, R7, 0x2, R100 ;  /* 0x00000002076e7824 */ /* 0x000fc400078e0264 */
[----:B------:R0:W5:Y:S01]  /*1aa0*/  LDG.E.U8 R122, desc[UR48][R96.64] ;  /* 0x00000030607a7981 */ /* 0x000162000c1e1100 */
[-C--:B------:R-:W-:Y:S01]  /*1ab0*/  LEA.HI.X.SX32 R95, R98, R3.reuse, 0x1, P0 ;  /* 0x00000003625f7211 */ /* 0x080fe200000f0eff */
[C---:B------:R-:W-:Y:S01]  /*1ac0*/  IMAD R112, R7.reuse, 0x2, R110 ;  /* 0x0000000207707824 */ /* 0x040fe200078e026e */
[CC--:B------:R-:W-:Y:S01]  /*1ad0*/  IADD3 R90, P0, R100.reuse, R4.reuse, RZ ;  /* 0x00000004645a7210 */ /* 0x0c0fe20007f1e0ff */
[----:B------:R0:W5:Y:S03]  /*1ae0*/  LDG.E.U8 R123, desc[UR48][R92.64] ;  /* 0x000000305c7b7981 */ /* 0x000166000c1e1100 */
[-C--:B------:R-:W-:Y:S01]  /*1af0*/  LEA.HI.X.SX32 R91, R100, R3.reuse, 0x1, P0 ;  /* 0x00000003645b7211 */ /* 0x080fe200000f0eff */
[----:B------:R0:W5:Y:S01]  /*1b00*/  LDG.E.U8 R124, desc[UR48][R94.64] ;  /* 0x000000305e7c7981 */ /* 0x000162000c1e1100 */
[-C--:B-1----:R-:W-:Y:S01]  /*1b10*/  IADD3 R88, P0, R112, R4.reuse, RZ ;  /* 0x0000000470587210 */ /* 0x082fe20007f1e0ff */
[C---:B0-----:R-:W-:Y:S01]  /*1b20*/  IMAD R96, R7.reuse, 0x2, R112 ;  /* 0x0000000207607824 */ /* 0x041fe200078e0270 */
[-C--:B------:R-:W-:Y:S01]  /*1b30*/  IADD3 R98, P1, R110, R4.reuse, RZ ;  /* 0x000000046e627210 */ /* 0x080fe20007f3e0ff */
[----:B------:R0:W5:Y:S01]  /*1b40*/  LDG.E.U8 R125, desc[UR48][R90.64] ;  /* 0x000000305a7d7981 */ /* 0x000162000c1e1100 */
[----:B------:R-:W-:Y:S01]  /*1b50*/  LEA.HI.X.SX32 R89, R112, R3, 0x1, P0 ;  /* 0x0000000370597211 */ /* 0x000fe200000f0eff */
[----:B------:R-:W-:Y:S01]  /*1b60*/  IMAD R100, R7, 0x2, R96 ;  /* 0x0000000207647824 */ /* 0x000fe200078e0260 */
[----:B------:R-:W-:-:S02]  /*1b70*/  IADD3 R92, P0, R96, R4, RZ ;  /* 0x00000004605c7210 */ /* 0x000fc40007f1e0ff */
[-C--:B------:R-:W-:Y:S01]  /*1b80*/  LEA.HI.X.SX32 R99, R110, R3.reuse, 0x1, P1 ;  /* 0x000000036e637211 */ /* 0x080fe200008f0eff */
[C---:B------:R-:W-:Y:S01]  /*1b90*/  IMAD R110, R7.reuse, 0x2, R100 ;  /* 0x00000002076e7824 */ /* 0x040fe200078e0264 */
[-C--:B------:R-:W-:Y:S01]  /*1ba0*/  LEA.HI.X.SX32 R93, R96, R3.reuse, 0x1, P0 ;  /* 0x00000003605d7211 */ /* 0x080fe200000f0eff */
[----:B------:R-:W5:Y:S01]  /*1bb0*/  LDG.E.U8 R127, desc[UR48][R88.64] ;  /* 0x00000030587f7981 */ /* 0x000f62000c1e1100 */
[-C--:B------:R-:W-:Y:S01]  /*1bc0*/  IADD3 R94, P0, R100, R4.reuse, RZ ;  /* 0x00000004645e7210 */ /* 0x080fe20007f1e0ff */
[C---:B------:R-:W-:Y:S01]  /*1bd0*/  IMAD R112, R7.reuse, 0x2, R110 ;  /* 0x0000000207707824 */ /* 0x040fe200078e026e */
[-C--:B------:R-:W-:Y:S01]  /*1be0*/  IADD3 R96, P1, R110, R4.reuse, RZ ;  /* 0x000000046e607210 */ /* 0x080fe20007f3e0ff */
[----:B------:R1:W5:Y:S01]  /*1bf0*/  LDG.E.U8 R126, desc[UR48][R98.64] ;  /* 0x00000030627e7981 */ /* 0x000362000c1e1100 */
[-C--:B------:R-:W-:Y:S01]  /*1c00*/  LEA.HI.X.SX32 R95, R100, R3.reuse, 0x1, P0 ;  /* 0x00000003645f7211 */ /* 0x080fe200000f0eff */
[C---:B------:R-:W-:Y:S01]  /*1c10*/  IMAD R100, R7.reuse, 0x2, R112 ;  /* 0x0000000207647824 */ /* 0x040fe200078e0270 */
[-C--:B0-----:R-:W-:Y:S01]  /*1c20*/  IADD3 R90, P0, R112, R4.reuse, RZ ;  /* 0x00000004705a7210 */ /* 0x081fe20007f1e0ff */
[----:B------:R0:W5:Y:S01]  /*1c30*/  LDG.E.U8 R128, desc[UR48][R92.64] ;  /* 0x000000305c807981 */ /* 0x000162000c1e1100 */
[-C--:B------:R-:W-:Y:S01]  /*1c40*/  LEA.HI.X.SX32 R97, R110, R3.reuse, 0x1, P1 ;  /* 0x000000036e617211 */ /* 0x080fe200008f0eff */
[C---:B------:R-:W-:Y:S01]  /*1c50*/  IMAD R110, R7.reuse, 0x2, R100 ;  /* 0x00000002076e7824 */ /* 0x040fe200078e0264 */
[----:B------:R-:W-:Y:S01]  /*1c60*/  LEA.HI.X.SX32 R91, R112, R3, 0x1, P0 ;  /* 0x00000003705b7211 */ /* 0x000fe200000f0eff */
[----:B------:R0:W5:Y:S01]  /*1c70*/  LDG.E.U8 R129, desc[UR48][R94.64] ;  /* 0x000000305e817981 */ /* 0x000162000c1e1100 */
[----:B-1----:R-:W-:Y:S01]  /*1c80*/  IADD3 R98, P0, R100, R4, RZ ;  /* 0x0000000464627210 */ /* 0x002fe20007f1e0ff */
[----:B------:R-:W-:-:S02]  /*1c90*/  IMAD R112, R7, 0x2, R110 ;  /* 0x0000000207707824 */ /* 0x000fc400078e026e */
[----:B------:R1:W5:Y:S01]  /*1ca0*/  LDG.E.U8 R130, desc[UR48][R96.64] ;  /* 0x0000003060827981 */ /* 0x000362000c1e1100 */
[-C--:B------:R-:W-:Y:S01]  /*1cb0*/  LEA.HI.X.SX32 R99, R100, R3.reuse, 0x1, P0 ;  /* 0x0000000364637211 */ /* 0x080fe200000f0eff */
[C---:B0-----:R-:W-:Y:S01]  /*1cc0*/  IMAD R92, R7.reuse, 0x2, R112 ;  /* 0x00000002075c7824 */ /* 0x041fe200078e0270 */
[CC--:B------:R-:W-:Y:S01]  /*1cd0*/  IADD3 R100, P0, R110.reuse, R4.reuse, RZ ;  /* 0x000000046e647210 */ /* 0x0c0fe20007f1e0ff */
[----:B------:R-:W5:Y:S03]  /*1ce0*/  LDG.E.U8 R131, desc[UR48][R90.64] ;  /* 0x000000305a837981 */ /* 0x000f66000c1e1100 */
[-C--:B------:R-:W-:Y:S01]  /*1cf0*/  LEA.HI.X.SX32 R101, R110, R3.reuse, 0x1, P0 ;  /* 0x000000036e657211 */ /* 0x080fe200000f0eff */
[----:B------:R0:W5:Y:S01]  /*1d00*/  LDG.E.U8 R132, desc[UR48][R98.64] ;  /* 0x0000003062847981 */ /* 0x000162000c1e1100 */
[-C--:B------:R-:W-:Y:S01]  /*1d10*/  IADD3 R94, P0, R92, R4.reuse, RZ ;  /* 0x000000045c5e7210 */ /* 0x080fe20007f1e0ff */
[C---:B-1----:R-:W-:Y:S01]  /*1d20*/  IMAD R96, R7.reuse, 0x2, R92 ;  /* 0x0000000207607824 */ /* 0x042fe200078e025c */
[-C--:B------:R-:W-:Y:S01]  /*1d30*/  IADD3 R88, P1, R112, R4.reuse, RZ ;  /* 0x0000000470587210 */ /* 0x080fe20007f3e0ff */
[----:B------:R1:W5:Y:S01]  /*1d40*/  LDG.E.U8 R133, desc[UR48][R100.64] ;  /* 0x0000003064857981 */ /* 0x000362000c1e1100 */
[----:B------:R-:W-:Y:S01]  /*1d50*/  LEA.HI.X.SX32 R95, R92, R3, 0x1, P0 ;  /* 0x000000035c5f7211 */ /* 0x000fe200000f0eff */
[----:B------:R-:W-:Y:S01]  /*1d60*/  IMAD R110, R7, 0x2, R96 ;  /* 0x00000002076e7824 */ /* 0x000fe200078e0260 */
[----:B------:R-:W-:-:S02]  /*1d70*/  IADD3 R92, P0, R96, R4, RZ ;  /* 0x00000004605c7210 */ /* 0x000fc40007f1e0ff */
[-C--:B------:R-:W-:Y:S01]  /*1d80*/  LEA.HI.X.SX32 R89, R112, R3.reuse, 0x1, P1 ;  /* 0x0000000370597211 */ /* 0x080fe200008f0eff */
[----:B------:R-:W5:Y:S01]  /*1d90*/  LDG.E.U8 R135, desc[UR48][R94.64] ;  /* 0x000000305e877981 */ /* 0x000f62000c1e1100 */
[-C--:B------:R-:W-:Y:S01]  /*1da0*/  LEA.HI.X.SX32 R93, R96, R3.reuse, 0x1, P0 ;  /* 0x00000003605d7211 */ /* 0x080fe200000f0eff */
[C---:B------:R-:W-:Y:S01]  /*1db0*/  IMAD R96, R7.reuse, 0x2, R110 ;  /* 0x0000000207607824 */ /* 0x040fe200078e026e */
[CC--:B0-----:R-:W-:Y:S01]  /*1dc0*/  IADD3 R98, P0, R110.reuse, R4.reuse, RZ ;  /* 0x000000046e627210 */ /* 0x0c1fe20007f1e0ff */
[----:B------:R0:W5:Y:S02]  /*1dd0*/  LDG.E.U8 R134, desc[UR48][R88.64] ;  /* 0x0000003058867981 */ /* 0x000164000c1e1100 */
[C---:B------:R-:W-:Y:S01]  /*1de0*/  IMAD R112, R7.reuse, 0x2, R96 ;  /* 0x0000000207707824 */ /* 0x040fe200078e0260 */
[----:B------:R-:W-:Y:S01]  /*1df0*/  LEA.HI.X.SX32 R99, R110, R3, 0x1, P0 ;  /* 0x000000036e637211 */ /* 0x000fe200000f0eff */
[----:B------:R0:W5:Y:S03]  /*1e00*/  LDG.E.U8 R136, desc[UR48][R92.64] ;  /* 0x000000305c887981 */ /* 0x000166000c1e1100 */
[----:B-1----:R-:W-:Y:S01]  /*1e10*/  IADD3 R100, P0, R112, R4, RZ ;  /* 0x0000000470647210 */ /* 0x002fe20007f1e0ff */
[----:B------:R-:W5:Y:S01]  /*1e20*/  LDG.E.U8 R137, desc[UR48][R98.64] ;  /* 0x0000003062897981 */ /* 0x000f62000c1e1100 */
[----:B0-----:R-:W-:-:S02]  /*1e30*/  IMAD R88, R7, 0x2, R112 ;  /* 0x0000000207587824 */ /* 0x001fc400078e0270 */
[-C--:B------:R-:W-:Y:S02]  /*1e40*/  LEA.HI.X.SX32 R101, R112, R3.reuse, 0x1, P0 ;  /* 0x0000000370657211 */ /* 0x080fe400000f0eff */
[C---:B------:R-:W-:Y:S01]  /*1e50*/  IMAD R110, R7.reuse, 0x2, R88 ;  /* 0x00000002076e7824 */ /* 0x040fe200078e0258 */
[CC--:B------:R-:W-:Y:S02]  /*1e60*/  IADD3 R94, P0, R88.reuse, R4.reuse, RZ ;  /* 0x00000004585e7210 */ /* 0x0c0fe40007f1e0ff */
[----:B------:R0:W5:Y:S02]  /*1e70*/  LDG.E.U8 R139, desc[UR48][R100.64] ;  /* 0x00000030648b7981 */ /* 0x000164000c1e1100 */
[-C--:B------:R-:W-:Y:S01]  /*1e80*/  LEA.HI.X.SX32 R95, R88, R3.reuse, 0x1, P0 ;  /* 0x00000003585f7211 */ /* 0x080fe200000f0eff */
[C---:B------:R-:W-:Y:S01]  /*1e90*/  IMAD R88, R7.reuse, 0x2, R110 ;  /* 0x0000000207587824 */ /* 0x040fe200078e026e */
[-C--:B------:R-:W-:Y:S02]  /*1ea0*/  IADD3 R92, P0, R110, R4.reuse, RZ ;  /* 0x000000046e5c7210 */ /* 0x080fe40007f1e0ff */
[----:B------:R-:W-:Y:S01]  /*1eb0*/  IADD3 R90, P1, R96, R4, RZ ;  /* 0x00000004605a7210 */ /* 0x000fe20007f3e0ff */
[C---:B------:R-:W-:Y:S01]  /*1ec0*/  IMAD R112, R7.reuse, 0x2, R88 ;  /* 0x0000000207707824 */ /* 0x040fe200078e0258 */
[-C--:B------:R-:W-:Y:S01]  /*1ed0*/  LEA.HI.X.SX32 R93, R110, R3.reuse, 0x1, P0 ;  /* 0x000000036e5d7211 */ /* 0x080fe200000f0eff */
[----:B------:R-:W5:Y:S01]  /*1ee0*/  LDG.E.U8 R140, desc[UR48][R94.64] ;  /* 0x000000305e8c7981 */ /* 0x000f62000c1e1100 */
[----:B------:R-:W-:Y:S01]  /*1ef0*/  LEA.HI.X.SX32 R91, R96, R3, 0x1, P1 ;  /* 0x00000003605b7211 */ /* 0x000fe200008f0eff */
[----:B------:R-:W-:-:S02]  /*1f00*/  IMAD R110, R7, 0x2, R112 ;  /* 0x00000002076e7824 */ /* 0x000fc400078e0270 */
[----:B------:R-:W5:Y:S02]  /*1f10*/  LDG.E.U8 R141, desc[UR48][R92.64] ;  /* 0x000000305c8d7981 */ /* 0x000f64000c1e1100 */
[C---:B------:R-:W-:Y:S02]  /*1f20*/  IMAD R114, R7.reuse, 0x2, R110 ;  /* 0x0000000207727824 */ /* 0x040fe400078e026e */
[----:B------:R1:W5:Y:S02]  /*1f30*/  LDG.E.U8 R138, desc[UR48][R90.64] ;  /* 0x000000305a8a7981 */ /* 0x000364000c1e1100 */
[----:B0-----:R-:W-:Y:S01]  /*1f40*/  IMAD R100, R7, 0x2, R114 ;  /* 0x0000000207647824 */ /* 0x001fe200078e0272 */
[-C--:B------:R-:W-:Y:S02]  /*1f50*/  IADD3 R96, P1, R88, R4.reuse, RZ ;  /* 0x0000000458607210 */ /* 0x080fe40007f3e0ff */
[----:B-1----:R-:W-:-:S04]  /*1f60*/  IADD3 R90, P0, R112, R4, RZ ;  /* 0x00000004705a7210 */ /* 0x002fc80007f1e0ff */
[-C--:B------:R-:W-:Y:S01]  /*1f70*/  LEA.HI.X.SX32 R91, R112, R3.reuse, 0x1, P0 ;  /* 0x00000003705b7211 */ /* 0x080fe200000f0eff */
[C---:B------:R-:W-:Y:S01]  /*1f80*/  IMAD R112, R7.reuse, 0x2, R100 ;  /* 0x0000000207707824 */ /* 0x040fe200078e0264 */
[-C--:B------:R-:W-:Y:S02]  /*1f90*/  IADD3 R98, P0, R110, R4.reuse, RZ ;  /* 0x000000046e627210 */ /* 0x080fe40007f1e0ff */
[-C--:B------:R-:W-:Y:S01]  /*1fa0*/  LEA.HI.X.SX32 R97, R88, R3.reuse, 0x1, P1 ;  /* 0x0000000358617211 */ /* 0x080fe200008f0eff */
[----:B------:R0:W5:Y:S01]  /*1fb0*/  LDG.E.U8 R143, desc[UR48][R90.64] ;  /* 0x000000305a8f7981 */ /* 0x000162000c1e1100 */
[-C--:B------:R-:W-:Y:S02]  /*1fc0*/  IADD3 R88, P1, R114, R4.reuse, RZ ;  /* 0x0000000472587210 */ /* 0x080fe40007f3e0ff */
[-C--:B------:R-:W-:Y:S01]  /*1fd0*/  LEA.HI.X.SX32 R99, R110, R3.reuse, 0x1, P0 ;  /* 0x000000036e637211 */ /* 0x080fe200000f0eff */
[C---:B------:R-:W-:Y:S01]  /*1fe0*/  IMAD R110, R7.reuse, 0x2, R112 ;  /* 0x00000002076e7824 */ /* 0x040fe200078e0270 */
[----:B------:R-:W-:Y:S01]  /*1ff0*/  LEA.HI.X.SX32 R89, R114, R3, 0x1, P1 ;  /* 0x0000000372597211 */ /* 0x000fe200008f0eff */
[----:B------:R1:W5:Y:S01]  /*2000*/  LDG.E.U8 R142, desc[UR48][R96.64] ;  /* 0x00000030608e7981 */ /* 0x000362000c1e1100 */
[----:B------:R-:W-:Y:S01]  /*2010*/  IADD3 R92, P0, R100, R4, RZ ;  /* 0x00000004645c7210 */ /* 0x000fe20007f1e0ff */
[----:B------:R-:W-:-:S02]  /*2020*/  IMAD R114, R7, 0x2, R110 ;  /* 0x0000000207727824 */ /* 0x000fc400078e026e */
[----:B------:R-:W5:Y:S01]  /*2030*/  LDG.E.U8 R98, desc[UR48][R98.64] ;  /* 0x0000003062627981 */ /* 0x000f62000c1e1100 */
[-C--:B------:R-:W-:Y:S01]  /*2040*/  LEA.HI.X.SX32 R93, R100, R3.reuse, 0x1, P0 ;  /* 0x00000003645d7211 */ /* 0x080fe200000f0eff */
[----:B------:R-:W-:Y:S01]  /*2050*/  IMAD R7, R7, 0x2, R114 ;  /* 0x0000000207077824 */ /* 0x000fe200078e0272 */
[-C--:B------:R-:W-:Y:S01]  /*2060*/  IADD3 R94, P0, R112, R4.reuse, RZ ;  /* 0x00000004705e7210 */ /* 0x080fe20007f1e0ff */
[----:B------:R-:W5:Y:S01]  /*2070*/  LDG.E.U8 R88, desc[UR48][R88.64] ;  /* 0x0000003058587981 */ /* 0x000f62000c1e1100 */
[-C--:B------:R-:W-:Y:S02]  /*2080*/  IADD3 R100, P1, R114, R4.reuse, RZ ;  /* 0x0000000472647210 */ /* 0x080fe40007f3e0ff */
[-C--:B------:R-:W-:Y:S01]  /*2090*/  LEA.HI.X.SX32 R95, R112, R3.reuse, 0x1, P0 ;  /* 0x00000003705f7211 */ /* 0x080fe200000f0eff */
[----:B------:R-:W5:Y:S01]  /*20a0*/  LDG.E.U8 R92, desc[UR48][R92.64] ;  /* 0x000000305c5c7981 */ /* 0x000f62000c1e1100 */
[CC--:B0-----:R-:W-:Y:S02]  /*20b0*/  IADD3 R90, P2, R7.reuse, R4.reuse, RZ ;  /* 0x00000004075a7210 */ /* 0x0c1fe40007f5e0ff */
[----:B-1----:R-:W-:Y:S01]  /*20c0*/  IADD3 R96, P0, R110, R4, RZ ;  /* 0x000000046e607210 */ /* 0x002fe20007f1e0ff */
[----:B------:R-:W5:Y:S01]  /*20d0*/  LDG.E.U8 R94, desc[UR48][R94.64] ;  /* 0x000000305e5e7981 */ /* 0x000f62000c1e1100 */
[----:B------:R-:W-:-:S02]  /*20e0*/  LEA.HI.X.SX32 R91, R7, R3, 0x1, P2 ;  /* 0x00000003075b7211 */ /* 0x000fc400010f0eff */
[-C--:B------:R-:W-:Y:S02]  /*20f0*/  LEA.HI.X.SX32 R97, R110, R3.reuse, 0x1, P0 ;  /* 0x000000036e617211 */ /* 0x080fe400000f0eff */
[----:B------:R-:W-:Y:S01]  /*2100*/  LEA.HI.X.SX32 R101, R114, R3, 0x1, P1 ;  /* 0x0000000372657211 */ /* 0x000fe200008f0eff */
[----:B------:R-:W5:Y:S04]  /*2110*/  LDG.E.U8 R90, desc[UR48][R90.64] ;  /* 0x000000305a5a7981 */ /* 0x000f68000c1e1100 */
[----:B------:R-:W5:Y:S04]  /*2120*/  LDG.E.U8 R96, desc[UR48][R96.64] ;  /* 0x0000003060607981 */ /* 0x000f68000c1e1100 */
[----:B------:R-:W5:Y:S01]  /*2130*/  LDG.E.U8 R100, desc[UR48][R100.64] ;  /* 0x0000003064647981 */ /* 0x000f62000c1e1100 */
[----:B------:R-:W0:Y:S01]  /*2140*/  S2UR UR4, SR_CgaCtaId ;  /* 0x00000000000479c3 */ /* 0x000e220000008800 */
[----:B------:R-:W-:Y:S01]  /*2150*/  LOP3.LUT R3, R184, 0x7, RZ, 0xc0, !PT ;  /* 0x00000007b8037812 */ /* 0x000fe200078ec0ff */
[----:B------:R-:W-:-:S04]  /*2160*/  UMOV UR47, 0x400 ;  /* 0x00000400002f7882 */ /* 0x000fc80000000000 */
[----:B------:R-:W-:Y:S02]  /*2170*/  IMAD.SHL.U32 R4, R3, 0x10, RZ ;  /* 0x0000001003047824 */ /* 0x000fe400078e00ff */
[----:B------:R-:W-:-:S05]  /*2180*/  IMAD.SHL.U32 R3, R0, 0x80, RZ ;  /* 0x0000008000037824 */ /* 0x000fca00078e00ff */
[----:B------:R-:W-:-:S04]  /*2190*/  LOP3.LUT R3, R4, R2, R3, 0xfe, !PT ;  /* 0x0000000204037212 */ /* 0x000fc800078efe03 */
[C---:B------:R-:W-:Y:S01]  /*21a0*/  LOP3.LUT R2, R3.reuse, 0x10, RZ, 0x3c, !PT ;  /* 0x0000001003027812 */ /* 0x040fe200078e3cff */
[----:B0-----:R-:W-:Y:S01]  /*21b0*/  ULEA UR47, UR4, UR47, 0x18 ;  /* 0x0000002f042f7291 */ /* 0x001fe2000f8ec03f */
[----:B------:R-:W-:Y:S02]  /*21c0*/  LOP3.LUT R4, R3, 0x20, RZ, 0x3c, !PT ;  /* 0x0000002003047812 */ /* 0x000fe400078e3cff */
[----:B------:R-:W-:-:S06]  /*21d0*/  ISETP.GE.AND P1, PT, R185, 0x1, PT ;  /* 0x00000001b900780c */ /* 0x000fcc0003f26270 */
[----:B------:R-:W-:Y:S04]  /*21e0*/  STS.U8 [R3+UR47], R5 ;  /* 0x0000000503007988 */ /* 0x000fe8000800002f */
[----:B------:R-:W-:Y:S04]  /*21f0*/  STS.U8 [R3+UR47+0x2], R6 ;  /* 0x0000020603007988 */ /* 0x000fe8000800002f */
[----:B------:R-:W-:Y:S04]  /*2200*/  STS.U8 [R3+UR47+0x4], R8 ;  /* 0x0000040803007988 */ /* 0x000fe8000800002f */
[----:B------:R-:W-:Y:S04]  /*2210*/  STS.U8 [R3+UR47+0x6], R9 ;  /* 0x0000060903007988 */ /* 0x000fe8000800002f */
[----:B------:R-:W-:Y:S04]  /*2220*/  STS.U8 [R3+UR47+0x8], R10 ;  /* 0x0000080a03007988 */ /* 0x000fe8000800002f */
[----:B------:R-:W-:Y:S04]  /*2230*/  STS.U8 [R3+UR47+0xa], R11 ;  /* 0x00000a0b03007988 */ /* 0x000fe8000800002f */
[----:B------:R-:W-:Y:S04]  /*2240*/  STS.U8 [R3+UR47+0xc], R12 ;  /* 0x00000c0c03007988 */ /* 0x000fe8000800002f */
[----:B--2---:R-:W-:Y:S04]  /*2250*/  STS.U8 [R3+UR47+0xe], R13 ;  /* 0x00000e0d03007988 */ /* 0x004fe8000800002f */
[----:B------:R-:W-:Y:S04]  /*2260*/  STS.U8 [R3+UR47+0x4000], R70 ;  /* 0x0040004603007988 */ /* 0x000fe8000800002f */
[----:B------:R-:W-:Y:S04]  /*2270*/  STS.U8 [R3+UR47+0x4002], R71 ;  /* 0x0040024703007988 */ /* 0x000fe8000800002f */
[----:B------:R-:W-:Y:S04]  /*2280*/  STS.U8 [R3+UR47+0x4004], R72 ;  /* 0x0040044803007988 */ /* 0x000fe8000800002f */
[----:B------:R-:W-:Y:S04]  /*2290*/  STS.U8 [R3+UR47+0x4006], R73 ;  /* 0x0040064903007988 */ /* 0x000fe8000800002f */
[----:B------:R-:W-:Y:S04]  /*22a0*/  STS.U8 [R3+UR47+0x4008], R74 ;  /* 0x0040084a03007988 */ /* 0x000fe8000800002f */
[----:B------:R-:W-:Y:S04]  /*22b0*/  STS.U8 [R3+UR47+0x400a], R75 ;  /* 0x00400a4b03007988 */ /* 0x000fe8000800002f */
[----:B------:R-:W-:Y:S04]  /*22c0*/  STS.U8 [R3+UR47+0x400c], R76 ;  /* 0x00400c4c03007988 */ /* 0x000fe8000800002f */
[----:B------:R-:W-:Y:S04]  /*22d0*/  STS.U8 [R3+UR47+0x400e], R77 ;  /* 0x00400e4d03007988 */ /* 0x000fe8000800002f */
[----:B------:R-:W-:Y:S04]  /*22e0*/  STS.U8 [R2+UR47], R14 ;  /* 0x0000000e02007988 */ /* 0x000fe8000800002f */
        /* <DEDUP_REMOVED lines=8> */
[----:B---3--:R-:W-:Y:S04]  /*2370*/  STS.U8 [R2+UR47+0x4002], R79 ;  /* 0x0040024f02007988 */ /* 0x008fe8000800002f */
[----:B------:R-:W-:Y:S04]  /*2380*/  STS.U8 [R2+UR47+0x4004], R80 ;  /* 0x0040045002007988 */ /* 0x000fe8000800002f */
[----:B------:R-:W-:Y:S04]  /*2390*/  STS.U8 [R2+UR47+0x4006], R81 ;  /* 0x0040065102007988 */ /* 0x000fe8000800002f */
[----:B------:R-:W-:Y:S04]  /*23a0*/  STS.U8 [R2+UR47+0x4008], R82 ;  /* 0x0040085202007988 */ /* 0x000fe8000800002f */
[----:B------:R-:W-:Y:S04]  /*23b0*/  STS.U8 [R2+UR47+0x400a], R83 ;  /* 0x00400a5302007988 */ /* 0x000fe8000800002f */
[----:B------:R-:W-:Y:S04]  /*23c0*/  STS.U8 [R2+UR47+0x400c], R84 ;  /* 0x00400c5402007988 */ /* 0x000fe8000800002f */
[----:B------:R0:W-:Y:S04]  /*23d0*/  STS.U8 [R2+UR47+0x400e], R85 ;  /* 0x00400e5502007988 */ /* 0x0001e8000800002f */
[----:B------:R-:W-:Y:S04]  /*23e0*/  STS.U8 [R4+UR47], R22 ;  /* 0x0000001604007988 */ /* 0x000fe8000800002f */
[----:B------:R-:W-:Y:S01]  /*23f0*/  STS.U8 [R4+UR47+0x2], R23 ;  /* 0x0000021704007988 */ /* 0x000fe2000800002f */
[----:B0-----:R-:W-:-:S03]  /*2400*/  LOP3.LUT R2, R3, 0x30, RZ, 0x3c, !PT ;  /* 0x0000003003027812 */ /* 0x001fc600078e3cff */
[----:B------:R-:W-:Y:S04]  /*2410*/  STS.U8 [R4+UR47+0x4], R24 ;  /* 0x0000041804007988 */ /* 0x000fe8000800002f */
[----:B------:R-:W-:Y:S04]  /*2420*/  STS.U8 [R4+UR47+0x6], R25 ;  /* 0x0000061904007988 */ /* 0x000fe8000800002f */
[----:B------:R-:W-:Y:S04]  /*2430*/  STS.U8 [R4+UR47+0x8], R26 ;  /* 0x0000081a04007988 */ /* 0x000fe8000800002f */
[----:B------:R-:W-:Y:S04]  /*2440*/  STS.U8 [R4+UR47+0xa], R27 ;  /* 0x00000a1b04007988 */ /* 0x000fe8000800002f */
[----:B------:R-:W-:Y:S04]  /*2450*/  STS.U8 [R4+UR47+0xc], R28 ;  /* 0x00000c1c04007988 */ /* 0x000fe8000800002f */
[----:B------:R-:W-:Y:S04]  /*2460*/  STS.U8 [R4+UR47+0xe], R29 ;  /* 0x00000e1d04007988 */ /* 0x000fe8000800002f */
[----:B------:R-:W-:Y:S04]  /*2470*/  STS.U8 [R4+UR47+0x4000], R86 ;  /* 0x0040005604007988 */ /* 0x000fe8000800002f */
[----:B----4-:R-:W-:Y:S04]  /*2480*/  STS.U8 [R4+UR47+0x4002], R87 ;  /* 0x0040025704007988 */ /* 0x010fe8000800002f */
[----:B------:R-:W-:Y:S04]  /*2490*/  STS.U8 [R4+UR47+0x4004], R102 ;  /* 0x0040046604007988 */ /* 0x000fe8000800002f */
[----:B------:R-:W-:Y:S04]  /*24a0*/  STS.U8 [R4+UR47+0x4006], R103 ;  /* 0x0040066704007988 */ /* 0x000fe8000800002f */
[----:B------:R-:W-:Y:S04]  /*24b0*/  STS.U8 [R4+UR47+0x4008], R104 ;  /* 0x0040086804007988 */ /* 0x000fe8000800002f */
[----:B------:R-:W-:Y:S04]  /*24c0*/  STS.U8 [R4+UR47+0x400a], R105 ;  /* 0x00400a6904007988 */ /* 0x000fe8000800002f */
[----:B------:R-:W-:Y:S04]  /*24d0*/  STS.U8 [R4+UR47+0x400c], R106 ;  /* 0x00400c6a04007988 */ /* 0x000fe8000800002f */
[----:B------:R0:W-:Y:S04]  /*24e0*/  STS.U8 [R4+UR47+0x400e], R107 ;  /* 0x00400e6b04007988 */ /* 0x0001e8000800002f */
[----:B------:R-:W-:Y:S01]  /*24f0*/  STS.U8 [R2+UR47], R30 ;  /* 0x0000001e02007988 */ /* 0x000fe2000800002f */
        /* <DEDUP_REMOVED lines=13> */
[----:B-----5:R-:W-:Y:S04]  /*25d0*/  STS.U8 [R2+UR47+0x400a], R116 ;  /* 0x00400a7402007988 */ /* 0x020fe8000800002f */
        /* <DEDUP_REMOVED lines=18> */
[----:B------:R0:W-:Y:S04]  /*2700*/  STS.U8 [R4+UR47+0x400e], R126 ;  /* 0x00400e7e04007988 */ /* 0x0001e8000800002f */
[----:B------:R-:W-:Y:S01]  /*2710*/  STS.U8 [R2+UR47], R46 ;  /* 0x0000002e02007988 */ /* 0x000fe2000800002f */
[----:B0-----:R-:W-:-:S02]  /*2720*/  LOP3.LUT R4, R3, 0x60, RZ, 0x3c, !PT ;  /* 0x0000006003047812 */ /* 0x001fc400078e3cff */
[----:B------:R-:W-:Y:S01]  /*2730*/  LOP3.LUT R3, R3, 0x70, RZ, 0x3c, !PT ;  /* 0x0000007003037812 */ /* 0x000fe200078e3cff */
[----:B------:R0:W-:Y:S04]  /*2740*/  STS.U8 [R2+UR47+0x2], R47 ;  /* 0x0000022f02007988 */ /* 0x0001e8000800002f */
[----:B------:R-:W-:Y:S04]  /*2750*/  STS.U8 [R2+UR47+0x4], R48 ;  /* 0x0000043002007988 */ /* 0x000fe8000800002f */
[----:B------:R1:W-:Y:S04]  /*2760*/  STS.U8 [R2+UR47+0x6], R49 ;  /* 0x0000063102007988 */ /* 0x0003e8000800002f */
[----:B------:R-:W-:Y:S04]  /*2770*/  STS.U8 [R2+UR47+0x8], R50 ;  /* 0x0000083202007988 */ /* 0x000fe8000800002f */
[----:B------:R2:W-:Y:S04]  /*2780*/  STS.U8 [R2+UR47+0xa], R51 ;  /* 0x00000a3302007988 */ /* 0x0005e8000800002f */
[----:B------:R-:W-:Y:S04]  /*2790*/  STS.U8 [R2+UR47+0xc], R52 ;  /* 0x00000c3402007988 */ /* 0x000fe8000800002f */
[----:B------:R3:W-:Y:S04]  /*27a0*/  STS.U8 [R2+UR47+0xe], R53 ;  /* 0x00000e3502007988 */ /* 0x0007e8000800002f */
        /* <DEDUP_REMOVED lines=23> */
[----:B------:R-:W-:Y:S01]  /*2920*/  STS.U8 [R4+UR47+0x400e], R142 ;  /* 0x00400e8e04007988 */ /* 0x000fe2000800002f */
[----:B------:R-:W-:-:S03]  /*2930*/  IMAD.MOV.U32 R13, RZ, RZ, -0x800000 ;  /* 0xff800000ff0d7424 */ /* 0x000fc600078e00ff */
[----:B------:R-:W-:Y:S01]  /*2940*/  STS.U8 [R3+UR47], R62 ;  /* 0x0000003e03007988 */ /* 0x000fe2000800002f */
[----:B------:R-:W-:-:S03]  /*2950*/  IMAD.MOV.U32 R10, RZ, RZ, 0x3f800000 ;  /* 0x3f800000ff0a7424 */ /* 0x000fc600078e00ff */
[----:B------:R5:W-:Y:S01]  /*2960*/  STS.U8 [R3+UR47+0x2], R63 ;  /* 0x0000023f03007988 */ /* 0x000be2000800002f */
[----:B------:R-:W-:-:S03]  /*2970*/  IMAD.MOV.U32 R11, RZ, RZ, 0x3f800000 ;  /* 0x3f800000ff0b7424 */ /* 0x000fc600078e00ff */
[----:B------:R-:W-:Y:S01]  /*2980*/  STS.U8 [R3+UR47+0x4], R64 ;  /* 0x0000044003007988 */ /* 0x000fe2000800002f */
[----:B------:R-:W-:-:S03]  /*2990*/  IMAD.MOV.U32 R12, RZ, RZ, -0x800000 ;  /* 0xff800000ff0c7424 */ /* 0x000fc600078e00ff */
[----:B------:R5:W-:Y:S01]  /*29a0*/  STS.U8 [R3+UR47+0x6], R65 ;  /* 0x0000064103007988 */ /* 0x000be2000800002f */
[----:B------:R-:W-:-:S03]  /*29b0*/  CS2R R24, SRZ ;  /* 0x0000000000187805 */ /* 0x000fc6000001ff00 */
[----:B------:R-:W-:Y:S01]  /*29c0*/  STS.U8 [R3+UR47+0x8], R66 ;  /* 0x0000084203007988 */ /* 0x000fe2000800002f */
[----:B------:R-:W-:-:S03]  /*29d0*/  CS2R R26, SRZ ;  /* 0x00000000001a7805 */ /* 0x000fc6000001ff00 */
        /* <DEDUP_REMOVED lines=16> */
[----:B------:R5:W-:Y:S01]  /*2ae0*/  STS.U8 [R3+UR47+0x4008], R94 ;  /* 0x0040085e03007988 */ /* 0x000be2000800002f */
[----:B------:R-:W-:-:S03]  /*2af0*/  CS2R R44, SRZ ;  /* 0x00000000002c7805 */ /* 0x000fc6000001ff00 */
[----:B------:R5:W-:Y:S01]  /*2b00*/  STS.U8 [R3+UR47+0x400a], R96 ;  /* 0x00400a6003007988 */ /* 0x000be2000800002f */
[----:B0-----:R-:W-:-:S03]  /*2b10*/  CS2R R46, SRZ ;  /* 0x00000000002e7805 */ /* 0x001fc6000001ff00 */
[----:B------:R0:W-:Y:S01]  /*2b20*/  STS.U8 [R3+UR47+0x400c], R100 ;  /* 0x00400c6403007988 */ /* 0x0001e2000800002f */
[----:B-1----:R-:W-:Y:S02]  /*2b30*/  CS2R R48, SRZ ;  /* 0x0000000000307805 */ /* 0x002fe4000001ff00 */
[----:B--2---:R-:W-:Y:S02]  /*2b40*/  CS2R R50, SRZ ;  /* 0x0000000000327805 */ /* 0x004fe4000001ff00 */
[----:B---3--:R-:W-:Y:S02]  /*2b50*/  CS2R R52, SRZ ;  /* 0x0000000000347805 */ /* 0x008fe4000001ff00 */
[----:B----4-:R-:W-:Y:S02]  /*2b60*/  CS2R R54, SRZ ;  /* 0x0000000000367805 */ /* 0x010fe4000001ff00 */
[----:B-----5:R-:W-:Y:S02]  /*2b70*/  CS2R R56, SRZ ;  /* 0x0000000000387805 */ /* 0x020fe4000001ff00 */
[----:B------:R-:W-:-:S02]  /*2b80*/  CS2R R58, SRZ ;  /* 0x00000000003a7805 */ /* 0x000fc4000001ff00 */
[----:B------:R-:W-:Y:S02]  /*2b90*/  CS2R R60, SRZ ;  /* 0x00000000003c7805 */ /* 0x000fe4000001ff00 */
[----:B------:R-:W-:Y:S02]  /*2ba0*/  CS2R R62, SRZ ;  /* 0x00000000003e7805 */ /* 0x000fe4000001ff00 */
[----:B------:R-:W-:Y:S02]  /*2bb0*/  CS2R R64, SRZ ;  /* 0x0000000000407805 */ /* 0x000fe4000001ff00 */
[----:B------:R-:W-:Y:S02]  /*2bc0*/  CS2R R66, SRZ ;  /* 0x0000000000427805 */ /* 0x000fe4000001ff00 */
[----:B------:R-:W-:Y:S02]  /*2bd0*/  CS2R R68, SRZ ;  /* 0x0000000000447805 */ /* 0x000fe4000001ff00 */
        /* <DEDUP_REMOVED lines=15> */
[----:B0-----:R-:W-:Y:S02]  /*2cd0*/  CS2R R100, SRZ ;  /* 0x0000000000647805 */ /* 0x001fe4000001ff00 */
        /* <DEDUP_REMOVED lines=25> */
[C---:B------:R-:W-:Y:S02]  /*2e70*/  LOP3.LUT P0, RZ, R184.reuse, 0x80, RZ, 0xc0, !PT ;  /* 0x00000080b8ff7812 */ /* 0x040fe4000780c0ff */
[----:B------:R-:W-:Y:S01]  /*2e80*/  LOP3.LUT R2, R184, 0xff, RZ, 0xc0, !PT ;  /* 0x000000ffb8027812 */ /* 0x000fe200078ec0ff */
[----:B------:R-:W-:Y:S10]  /*2e90*/  @!P1 BRA `(.L_x_0) ;  /* 0x0000007800f49947 */ /* 0x000ff40003800000 */
[----:B------:R-:W0:Y:S01]  /*2ea0*/  LDC.64 R222, c[0x0][0x250] ;  /* 0x00009400ffde7b82 */ /* 0x000e220000000a00 */
[C---:B------:R-:W-:Y:S01]  /*2eb0*/  LOP3.LUT R4, R184.reuse, 0x1, RZ, 0xc0, !PT ;  /* 0x00000001b8047812 */ /* 0x040fe200078ec0ff */
[----:B------:R-:W-:Y:S01]  /*2ec0*/  ULDC.64 UR44, c[0x0][0x260] ;  /* 0x00009800002c7ab9 */ /* 0x000fe20000000a00 */
[C---:B------:R-:W-:Y:S01]  /*2ed0*/  LOP3.LUT R5, R184.reuse, 0x1c, RZ, 0xc0, !PT ;  /* 0x0000001cb8057812 */ /* 0x040fe200078ec0ff */
[----:B------:R-:W-:Y:S01]  /*2ee0*/  UIMAD UR44, UR46, UR44, URZ ;  /* 0x0000002c2e2c72a4 */ /* 0x000fe2000f8e023f */
[----:B------:R-:W-:Y:S01]  /*2ef0*/  LOP3.LUT R3, R184, 0x80, RZ, 0xc0, !PT ;  /* 0x00000080b8037812 */ /* 0x000fe200078ec0ff */
[----:B------:R-:W-:Y:S01]  /*2f00*/  ULDC UR4, c[0x0][0x258] ;  /* 0x0000960000047ab9 */ /* 0x000fe20000000800 */
[----:B------:R-:W-:Y:S01]  /*2f10*/  SHF.R.U32.HI R6, RZ, 0x1, R184 ;  /* 0x00000001ff067819 */ /* 0x000fe200000116b8 */
[----:B------:R-:W1:Y:S01]  /*2f20*/  LDC.64 R40, c[0x0][0x220] ;  /* 0x00008800ff287b82 */ /* 0x000e620000000a00 */
[----:B------:R-:W-:Y:S01]  /*2f30*/  IMAD R7, R4, 0x2, R5 ;  /* 0x0000000204077824 */ /* 0x000fe200078e0205 */
[----:B------:R-:W-:Y:S01]  /*2f40*/  LOP3.LUT R4, R184, 0x3f, RZ, 0xc0, !PT ;  /* 0x0000003fb8047812 */ /* 0x000fe200078ec0ff */
[----:B------:R-:W-:Y:S01]  /*2f50*/  IMAD R0, R3, 0x40, R0 ;  /* 0x0000004003007824 */ /* 0x000fe200078e0200 */
[----:B------:R-:W-:Y:S01]  /*2f60*/  ULDC.64 UR6, c[0x0][0x218] ;  /* 0x0000860000067ab9 */ /* 0x000fe20000000a00 */
[----:B------:R-:W-:Y:S01]  /*2f70*/  IMAD R3, R2, UR4, RZ ;  /* 0x0000000402037c24 */ /* 0x000fe2000f8e02ff */
[----:B------:R-:W-:Y:S01]  /*2f80*/  USHF.R.S32.HI UR4, URZ, 0x1f, UR44 ;  /* 0x0000001f3f047899 */ /* 0x000fe2000801142c */
[----:B------:R-:W-:Y:S01]  /*2f90*/  IMAD R5, R4, UR45, RZ ;  /* 0x0000002d04057c24 */ /* 0x000fe2000f8e02ff */
[----:B------:R-:W2:Y:S01]  /*2fa0*/  LDC R44, c[0x0][0x268] ;  /* 0x00009a00ff2c7b82 */ /* 0x000ea20000000800 */
[----:B------:R-:W-:Y:S01]  /*2fb0*/  SGXT.U32 R4, R6, 0x1 ;  /* 0x000000010604781a */ /* 0x000fe20000000000 */
[----:B------:R-:W-:Y:S01]  /*2fc0*/  UMOV UR9, URZ ;  /* 0x0000003f00097c82 */ /* 0x000fe20008000000 */
[----:B------:R-:W-:-:S02]  /*2fd0*/  SHF.R.S32.HI R9, RZ, 0x1f, R3 ;  /* 0x0000001fff097819 */ /* 0x000fc40000011403 */
[----:B------:R-:W-:Y:S02]  /*2fe0*/  CS2R R46, SRZ ;  /* 0x00000000002e7805 */ /* 0x000fe4000001ff00 */
[----:B------:R-:W-:Y:S02]  /*2ff0*/  SHF.R.S32.HI R6, RZ, 0x1f, R5 ;  /* 0x0000001fff067819 */ /* 0x000fe40000011405 */
[----:B------:R-:W-:Y:S02]  /*3000*/  CS2R R48, SRZ ;  /* 0x0000000000307805 */ /* 0x000fe4000001ff00 */
[----:B------:R-:W-:Y:S01]  /*3010*/  SHF.R.U32.HI R8, RZ, 0x5, R184 ;  /* 0x00000005ff087819 */ /* 0x000fe200000116b8 */
[----:B0-----:R-:W-:Y:S01]  /*3020*/  IMAD R222, R222, UR46, RZ ;  /* 0x0000002edede7c24 */ /* 0x001fe2000f8e02ff */
[C---:B------:R-:W-:Y:S01]  /*3030*/  LEA.HI R11, R184.reuse, 0x5c, RZ, 0x1a ;  /* 0x0000005cb80b7811 */ /* 0x040fe200078fd0ff */
[C---:B------:R-:W-:Y:S01]  /*3040*/  IMAD.SHL.U32 R235, R223.reuse, 0x4, RZ ;  /* 0x00000004dfeb7824 */ /* 0x040fe200078e00ff */
[----:B------:R-:W-:Y:S01]  /*3050*/  LEA.HI R12, R184, 0x6c, RZ, 0x1a ;  /* 0x0000006cb80c7811 */ /* 0x000fe200078fd0ff */
[----:B------:R-:W-:Y:S01]  /*3060*/  IMAD.SHL.U32 R227, R223, 0x2, RZ ;  /* 0x00000002dfe37824 */ /* 0x000fe200078e00ff */
[----:B------:R-:W-:Y:S01]  /*3070*/  IADD3 R2, P1, P2, R3, UR6, R222 ;  /* 0x0000000603027c10 */ /* 0x000fe2000fa3e0de */
[----:B------:R-:W-:Y:S01]  /*3080*/  IMAD R231, R223, 0x3, RZ ;  /* 0x00000003dfe77824 */ /* 0x000fe200078e02ff */
[----:B------:R-:W-:Y:S01]  /*3090*/  LOP3.LUT R3, R7, R4, RZ, 0xfc, !PT ;  /* 0x0000000407037212 */ /* 0x000fe200078efcff */
[----:B------:R-:W-:Y:S01]  /*30a0*/  IMAD R134, R223, 0x11, RZ ;  /* 0x00000011df867824 */ /* 0x000fe200078e02ff */
[----:B-1----:R-:W-:Y:S01]  /*30b0*/  IADD3 R40, P3, P4, R5, UR44, R40 ;  /* 0x0000002c05287c10 */ /* 0x002fe2000fc7e028 */
[C---:B------:R-:W-:Y:S01]  /*30c0*/  IMAD R135, R223.reuse, 0x12, RZ ;  /* 0x00000012df877824 */ /* 0x040fe200078e02ff */
[----:B------:R-:W-:Y:S01]  /*30d0*/  SHF.R.U32.HI R5, RZ, 0x6, R184 ;  /* 0x00000006ff057819 */ /* 0x000fe200000116b8 */
[C---:B------:R-:W-:Y:S01]  /*30e0*/  IMAD R136, R223.reuse, 0x13, RZ ;  /* 0x00000013df887824 */ /* 0x040fe200078e02ff */
[----:B------:R-:W-:Y:S01]  /*30f0*/  IADD3.X R42, R6, UR4, R41, P3, P4 ;  /* 0x00000004062a7c10 */ /* 0x000fe20009fe8429 */
[----:B------:R-:W-:Y:S01]  /*3100*/  IMAD R137, R223, 0x14, RZ ;  /* 0x00000014df897824 */ /* 0x000fe200078e02ff */
[----:B------:R-:W-:Y:S01]  /*3110*/  SGXT.U32 R5, R5, 0x2 ;  /* 0x000000020505781a */ /* 0x000fe20000000000 */
[-C--:B--2---:R-:W-:Y:S01]  /*3120*/  IMAD R28, R11, R44.reuse, RZ ;  /* 0x0000002c0b1c7224 */ /* 0x084fe200078e02ff */
[----:B------:R-:W-:Y:S01]  /*3130*/  LEA.HI R6, R184, 0xc, RZ, 0x1a ;  /* 0x0000000cb8067811 */ /* 0x000fe200078fd0ff */
[-C--:B------:R-:W-:Y:S01]  /*3140*/  IMAD R29, R12, R44.reuse, RZ ;  /* 0x0000002c0c1d7224 */ /* 0x080fe200078e02ff */
[----:B------:R-:W-:Y:S01]  /*3150*/  LEA.HI R7, R184, 0x1c, RZ, 0x1a ;  /* 0x0000001cb8077811 */ /* 0x000fe200078fd0ff */
[-C--:B------:R-:W-:Y:S01]  /*3160*/  IMAD R21, R5, R44.reuse, RZ ;  /* 0x0000002c05157224 */ /* 0x080fe200078e02ff */
[----:B------:R-:W-:Y:S01]  /*3170*/  SHF.R.S32.HI R222, RZ, 0x1f, R222 ;  /* 0x0000001fffde7819 */ /* 0x000fe200000114de */
[-C--:B------:R-:W-:Y:S01]  /*3180*/  IMAD R23, R6, R44.reuse, RZ ;  /* 0x0000002c06177224 */ /* 0x080fe200078e02ff */
[----:B------:R-:W-:Y:S01]  /*3190*/  R2UR UR51, R8 ;  /* 0x00000000083372ca */ /* 0x000fe200000e0000 */
[-C--:B------:R-:W-:Y:S01]  /*31a0*/  IMAD R24, R7, R44.reuse, RZ ;  /* 0x0000002c07187224 */ /* 0x080fe200078e02ff */
[----:B------:R-:W-:Y:S01]  /*31b0*/  LEA.HI R13, R184, 0x7c, RZ, 0x1a ;  /* 0x0000007cb80d7811 */ /* 0x000fe200078fd0ff */
[----:B------:R-:W-:Y:S01]  /*31c0*/  IMAD R22, R44, 0x4, R21 ;  /* 0x000000042c167824 */ /* 0x000fe200078e0215 */
[----:B------:R-:W-:Y:S01]  /*31d0*/  IADD3.X R4, R9, UR7, R222, P1, P2 ;  /* 0x0000000709047c10 */ /* 0x000fe20008fe44de */
[----:B------:R-:W-:Y:S01]  /*31e0*/  IMAD R138, R223, 0x15, RZ ;  /* 0x00000015df8a7824 */ /* 0x000fe200078e02ff */
[C---:B------:R-:W-:Y:S01]  /*31f0*/  LEA.HI R8, R184.reuse, 0x2c, RZ, 0x1a ;  /* 0x0000002cb8087811 */ /* 0x040fe200078fd0ff */
[-C--:B------:R-:W-:Y:S01]  /*3200*/  IMAD R30, R13, R44.reuse, RZ ;  /* 0x0000002c0d1e7224 */ /* 0x080fe200078e02ff */
[----:B------:R-:W-:Y:S01]  /*3210*/  LEA.HI R9, R184, 0x3c, RZ, 0x1a ;  /* 0x0000003cb8097811 */ /* 0x000fe200078fd0ff */
[----:B------:R-:W-:Y:S01]  /*3220*/  IMAD R6, R44, 0x4, R22 ;  /* 0x000000042c067824 */ /* 0x000fe200078e0216 */
[----:B------:R-:W-:Y:S01]  /*3230*/  LEA.HI R10, R184, 0x4c, RZ, 0x1a ;  /* 0x0000004cb80a7811 */ /* 0x000fe200078fd0ff */
[----:B------:R-:W-:Y:S01]  /*3240*/  IMAD R25, R8, R44, RZ ;  /* 0x0000002c08197224 */ /* 0x000fe200078e02ff */
[----:B------:R-:W-:Y:S01]  /*3250*/  IADD3 R11, P1, R21, R40, RZ ;  /* 0x00000028150b7210 */ /* 0x000fe20007f3e0ff */
[----:B------:R-:W-:Y:S01]  /*3260*/  IMAD R26, R9, R44, RZ ;  /* 0x0000002c091a7224 */ /* 0x000fe200078e02ff */
[----:B------:R-:W-:Y:S01]  /*3270*/  IADD3 R12, P2, R23, R40, RZ ;  /* 0x00000028170c7210 */ /* 0x000fe20007f5e0ff */
[----:B------:R-:W-:Y:S01]  /*3280*/  IMAD R27, R10, R44, RZ ;  /* 0x0000002c0a1b7224 */ /* 0x000fe200078e02ff */
[----:B------:R-:W-:Y:S01]  /*3290*/  IADD3 R13, P3, R24, R40, RZ ;  /* 0x00000028180d7210 */ /* 0x000fe20007f7e0ff */
[----:B------:R-:W-:Y:S01]  /*32a0*/  STL [R1+0x1e0], R11 ;  /* 0x0001e00b01007387 */ /* 0x000fe20000100800 */
[----:B------:R-:W-:Y:S01]  /*32b0*/  LEA.HI R14, R184, 0x8c, RZ, 0x1a ;  /* 0x0000008cb80e7811 */ /* 0x000fe200078fd0ff */
[----:B------:R-:W-:Y:S01]  /*32c0*/  IMAD R7, R44, 0x8, R6 ;  /* 0x000000082c077824 */ /* 0x000fe200078e0206 */
[C---:B------:R-:W-:Y:S01]  /*32d0*/  LEA.HI R15, R184.reuse, 0x9c, RZ, 0x1a ;  /* 0x0000009cb80f7811 */ /* 0x040fe200078fd0ff */
[----:B------:R0:W-:Y:S01]  /*32e0*/  STL [R1+0x1f8], R12 ;  /* 0x0001f80c01007387 */ /* 0x0001e20000100800 */
[----:B------:R-:W-:Y:S01]  /*32f0*/  LEA.HI R16, R184, 0xbc, RZ, 0x1a ;  /* 0x000000bcb8107811 */ /* 0x000fe200078fd0ff */
[----:B------:R-:W-:Y:S01]  /*3300*/  IMAD R31, R14, R44, RZ ;  /* 0x0000002c0e1f7224 */ /* 0x000fe200078e02ff */
[----:B------:R-:W-:Y:S01]  /*3310*/  IADD3 R14, P6, R27, R40, RZ ;  /* 0x000000281b0e7210 */ /* 0x000fe20007fde0ff */
[----:B------:R1:W-:Y:S01]  /*3320*/  STL [R1+0x218], R13 ;  /* 0x0002180d01007387 */ /* 0x0003e20000100800 */
[----:B------:R-:W-:Y:S01]  /*3330*/  IMAD R32, R15, R44, RZ ;  /* 0x0000002c0f207224 */ /* 0x000fe200078e02ff */
[----:B------:R-:W-:Y:S01]  /*3340*/  LEA.HI.X.SX32 R15, R23, R42, 0x1, P2 ;  /* 0x0000002a170f7211 */ /* 0x000fe200010f0eff */
[----:B------:R-:W-:Y:S01]  /*3350*/  IMAD R34, R16, R44, RZ ;  /* 0x0000002c10227224 */ /* 0x000fe200078e02ff */
[----:B------:R-:W-:Y:S01]  /*3360*/  LEA.HI R17, R184, 0xcc, RZ, 0x1a ;  /* 0x000000ccb8117811 */ /* 0x000fe200078fd0ff */
[----:B------:R-:W-:Y:S01]  /*3370*/  IMAD R8, R44, 0x4, R7 ;  /* 0x000000042c087824 */ /* 0x000fe200078e0207 */
[----:B0-----:R-:W-:Y:S01]  /*3380*/  IADD3 R12, P4, R25, R40, RZ ;  /* 0x00000028190c7210 */ /* 0x001fe20007f9e0ff */
[----:B------:R-:W-:Y:S01]  /*3390*/  IMAD R139, R223, 0x16, RZ ;  /* 0x00000016df8b7824 */ /* 0x000fe200078e02ff */
[----:B------:R-:W-:Y:S01]  /*33a0*/  LEA.HI R5, R184, 0xac, RZ, 0x1a ;  /* 0x000000acb8057811 */ /* 0x000fe200078fd0ff */
[----:B------:R-:W-:Y:S01]  /*33b0*/  IMAD R35, R17, R44, RZ ;  /* 0x0000002c11237224 */ /* 0x000fe200078e02ff */
[----:B-1----:R-:W-:Y:S01]  /*33c0*/  IADD3 R13, P5, R26, R40, RZ ;  /* 0x000000281a0d7210 */ /* 0x002fe20007fbe0ff */
[----:B------:R-:W-:Y:S01]  /*33d0*/  STL [R1+0x238], R12 ;  /* 0x0002380c01007387 */ /* 0x000fe20000100800 */
[----:B------:R-:W-:Y:S01]  /*33e0*/  LEA.HI R18, R184, 0xdc, RZ, 0x1a ;  /* 0x000000dcb8127811 */ /* 0x000fe200078fd0ff */
[----:B------:R-:W-:Y:S01]  /*33f0*/  IMAD R33, R5, R44, RZ ;  /* 0x0000002c05217224 */ /* 0x000fe200078e02ff */
[----:B------:R-:W-:Y:S01]  /*3400*/  LEA.HI.X.SX32 R17, R26, R42, 0x1, P5 ;  /* 0x0000002a1a117211 */ /* 0x000fe200028f0eff */
[----:B------:R0:W-:Y:S01]  /*3410*/  STL [R1+0x258], R13 ;  /* 0x0002580d01007387 */ /* 0x0001e20000100800 */
[----:B------:R-:W-:Y:S01]  /*3420*/  LEA.HI R19, R184, 0xec, RZ, 0x1a ;  /* 0x000000ecb8137811 */ /* 0x000fe200078fd0ff */
[-C--:B------:R-:W-:Y:S01]  /*3430*/  IMAD R36, R18, R44.reuse, RZ ;  /* 0x0000002c12247224 */ /* 0x080fe200078e02ff */
[----:B------:R-:W-:Y:S01]  /*3440*/  LEA.HI R20, R184, 0xfc, RZ, 0x1a ;  /* 0x000000fcb8147811 */ /* 0x000fe200078fd0ff */
[----:B------:R1:W-:Y:S01]  /*3450*/  STL [R1+0x278], R14 ;  /* 0x0002780e01007387 */ /* 0x0003e20000100800 */
[----:B------:R-:W-:Y:S01]  /*3460*/  IMAD R9, R44, 0x4, R8 ;  /* 0x000000042c097824 */ /* 0x000fe200078e0208 */
[----:B------:R-:W-:Y:S01]  /*3470*/  UIADD3 UR4, UR47, 0x8000, URZ ;  /* 0x000080002f047890 */ /* 0x000fe2000fffe03f */
[-C--:B------:R-:W-:Y:S01]  /*3480*/  IMAD R37, R19, R44.reuse, RZ ;  /* 0x0000002c13257224 */ /* 0x080fe200078e02ff */
[----:B------:R-:W-:Y:S01]  /*3490*/  CS2R R50, SRZ ;  /* 0x0000000000327805 */ /* 0x000fe2000001ff00 */
[----:B------:R-:W-:Y:S01]  /*34a0*/  IMAD R38, R20, R44, RZ ;  /* 0x0000002c14267224 */ /* 0x000fe200078e02ff */
[----:B0-----:R-:W-:Y:S01]  /*34b0*/  LEA.HI.X.SX32 R13, R21, R42, 0x1, P1 ;  /* 0x0000002a150d7211 */ /* 0x001fe200008f0eff */
[----:B------:R-:W-:Y:S01]  /*34c0*/  IMAD R5, R44, 0x8, R9 ;  /* 0x000000082c057824 */ /* 0x000fe200078e0209 */
[----:B------:R-:W-:Y:S01]  /*34d0*/  USHF.R.U32.HI UR4, URZ, 0x4, UR4 ;  /* 0x000000043f047899 */ /* 0x000fe20008011604 */
[C---:B------:R-:W-:Y:S01]  /*34e0*/  IMAD R140, R223.reuse, 0x17, RZ ;  /* 0x00000017df8c7824 */ /* 0x040fe200078e02ff */
[-C--:B-1----:R-:W-:Y:S01]  /*34f0*/  IADD3 R14, P1, R28, R40.reuse, RZ ;  /* 0x000000281c0e7210 */ /* 0x082fe20007f3e0ff */
[----:B------:R0:W-:Y:S01]  /*3500*/  STL [R1+0x1dc], R13 ;  /* 0x0001dc0d01007387 */ /* 0x0001e20000100800 */
[C---:B------:R-:W-:Y:S01]  /*3510*/  IMAD R10, R44.reuse, 0x4, R5 ;  /* 0x000000042c0a7824 */ /* 0x040fe200078e0205 */
[----:B------:R-:W-:Y:S01]  /*3520*/  USGXT.U32 UR4, UR4, 0xe ;  /* 0x0000000e0404789a */ /* 0x000fe20008000000 */
[C---:B------:R-:W-:Y:S01]  /*3530*/  IMAD R141, R223.reuse, 0x18, RZ ;  /* 0x00000018df8d7824 */ /* 0x040fe200078e02ff */
[----:B------:R1:W-:Y:S01]  /*3540*/  STL [R1+0x298], R14 ;  /* 0x0002980e01007387 */ /* 0x0003e20000100800 */
[C---:B------:R-:W-:Y:S01]  /*3550*/  IMAD R11, R44.reuse, 0x4, R10 ;  /* 0x000000042c0b7824 */ /* 0x040fe200078e020a */
[----:B------:R-:W-:Y:S01]  /*3560*/  UIADD3 UR14, UP0, UR4, 0x2, URZ ;  /* 0x00000002040e7890 */ /* 0x000fe2000ff1e03f */
[C---:B------:R-:W-:Y:S01]  /*3570*/  IMAD R142, R223.reuse, 0x19, RZ ;  /* 0x00000019df8e7824 */ /* 0x040fe200078e02ff */
[----:B------:R2:W-:Y:S01]  /*3580*/  STL [R1+0x1f4], R15 ;  /* 0x0001f40f01007387 */ /* 0x0005e20000100800 */
[C---:B------:R-:W-:Y:S01]  /*3590*/  IMAD R12, R44.reuse, 0x8, R11 ;  /* 0x000000082c0c7824 */ /* 0x040fe200078e020b */
[----:B------:R-:W-:Y:S01]  /*35a0*/  UIADD3.X UR15, UR9, 0x40000040, URZ, UP0, !UPT ;  /* 0x40000040090f7890 */ /* 0x000fe200087fe43f */
[----:B------:R-:W-:Y:S01]  /*35b0*/  IMAD R143, R223, 0x1a, RZ ;  /* 0x0000001adf8f7824 */ /* 0x000fe200078e02ff */
[----:B------:R-:W-:Y:S01]  /*35c0*/  CS2R R52, SRZ ;  /* 0x0000000000347805 */ /* 0x000fe2000001ff00 */
[----:B0-----:R-:W-:Y:S01]  /*35d0*/  IMAD R13, R44, 0x4, R12 ;  /* 0x000000042c0d7824 */ /* 0x001fe200078e020c */
[----:B-1----:R-:W-:Y:S01]  /*35e0*/  IADD3 R14, P2, R29, R40, RZ ;  /* 0x000000281d0e7210 */ /* 0x002fe20007f5e0ff */
[C---:B------:R-:W-:Y:S01]  /*35f0*/  IMAD R144, R223.reuse, 0x1b, RZ ;  /* 0x0000001bdf907824 */ /* 0x040fe200078e02ff */
[----:B------:R-:W-:Y:S01]  /*3600*/  CS2R R54, SRZ ;  /* 0x0000000000367805 */ /* 0x000fe2000001ff00 */
[C---:B------:R-:W-:Y:S01]  /*3610*/  IMAD R145, R223.reuse, 0x1c, RZ ;  /* 0x0000001cdf917824 */ /* 0x040fe200078e02ff */
[----:B--2---:R-:W-:Y:S01]  /*3620*/  LEA.HI.X.SX32 R15, R24, R42, 0x1, P3 ;  /* 0x0000002a180f7211 */ /* 0x004fe200018f0eff */
[----:B------:R0:W-:Y:S01]  /*3630*/  STL [R1+0x2b8], R14 ;  /* 0x0002b80e01007387 */ /* 0x0001e20000100800 */
[----:B------:R-:W-:Y:S01]  /*3640*/  IADD3 R16, P3, R30, R40, RZ ;  /* 0x000000281e107210 */ /* 0x000fe20007f7e0ff */
[----:B------:R-:W-:Y:S01]  /*3650*/  IMAD R146, R223, 0x1d, RZ ;  /* 0x0000001ddf927824 */ /* 0x000fe200078e02ff */
[-C--:B------:R-:W-:Y:S01]  /*3660*/  LEA.HI.X.SX32 R19, R29, R42.reuse, 0x1, P2 ;  /* 0x0000002a1d137211 */ /* 0x080fe200010f0eff */
[----:B------:R1:W-:Y:S01]  /*3670*/  STL [R1+0x214], R15 ;  /* 0x0002140f01007387 */ /* 0x0003e20000100800 */
[C---:B------:R-:W-:Y:S01]  /*3680*/  IMAD R147, R223.reuse, 0x1e, RZ ;  /* 0x0000001edf937824 */ /* 0x040fe200078e02ff */
[----:B------:R-:W-:Y:S01]  /*3690*/  CS2R R56, SRZ ;  /* 0x0000000000387805 */ /* 0x000fe2000001ff00 */
[C---:B------:R-:W-:Y:S01]  /*36a0*/  IMAD R148, R223.reuse, 0x1f, RZ ;  /* 0x0000001fdf947824 */ /* 0x040fe200078e02ff */
[----:B------:R2:W-:Y:S01]  /*36b0*/  STL [R1+0x2d8], R16 ;  /* 0x0002d81001007387 */ /* 0x0005e20000100800 */
[C---:B------:R-:W-:Y:S01]  /*36c0*/  IMAD.SHL.U32 R149, R223.reuse, 0x20, RZ ;  /* 0x00000020df957824 */ /* 0x040fe200078e00ff */
[----:B------:R-:W-:Y:S01]  /*36d0*/  CS2R R58, SRZ ;  /* 0x00000000003a7805 */ /* 0x000fe2000001ff00 */
[C---:B0-----:R-:W-:Y:S01]  /*36e0*/  IMAD R14, R44.reuse, 0x4, R13 ;  /* 0x000000042c0e7824 */ /* 0x041fe200078e020d */
[----:B------:R-:W-:Y:S01]  /*36f0*/  CS2R R60, SRZ ;  /* 0x00000000003c7805 */ /* 0x000fe2000001ff00 */
[----:B------:R-:W-:Y:S01]  /*3700*/  IMAD R150, R223, 0x21, RZ ;  /* 0x00000021df967824 */ /* 0x000fe200078e02ff */
[----:B-1----:R-:W-:Y:S01]  /*3710*/  LEA.HI.X.SX32 R15, R25, R42, 0x1, P4 ;  /* 0x0000002a190f7211 */ /* 0x002fe200020f0eff */
[C---:B------:R-:W-:Y:S01]  /*3720*/  IMAD R151, R223.reuse, 0x22, RZ ;  /* 0x00000022df977824 */ /* 0x040fe200078e02ff */
[----:B------:R-:W-:Y:S01]  /*3730*/  CS2R R24, SRZ ;  /* 0x0000000000187805 */ /* 0x000fe2000001ff00 */
[----:B------:R-:W-:Y:S01]  /*3740*/  IMAD R152, R223, 0x23, RZ ;  /* 0x00000023df987824 */ /* 0x000fe200078e02ff */
[-C--:B--2---:R-:W-:Y:S01]  /*3750*/  IADD3 R16, P4, R31, R40.reuse, RZ ;  /* 0x000000281f107210 */ /* 0x084fe20007f9e0ff */
[----:B------:R0:W-:Y:S01]  /*3760*/  STL [R1+0x234], R15 ;  /* 0x0002340f01007387 */ /* 0x0001e20000100800 */
[C---:B------:R-:W-:Y:S01]  /*3770*/  IMAD R153, R223.reuse, 0x24, RZ ;  /* 0x00000024df997824 */ /* 0x040fe200078e02ff */
[----:B------:R-:W-:Y:S01]  /*3780*/  CS2R R62, SRZ ;  /* 0x00000000003e7805 */ /* 0x000fe2000001ff00 */
[C---:B------:R-:W-:Y:S01]  /*3790*/  IMAD R154, R223.reuse, 0x25, RZ ;  /* 0x00000025df9a7824 */ /* 0x040fe200078e02ff */
[----:B------:R1:W-:Y:S01]  /*37a0*/  STL [R1+0x2f8], R16 ;  /* 0x0002f81001007387 */ /* 0x0003e20000100800 */
[C---:B------:R-:W-:Y:S01]  /*37b0*/  IMAD R155, R223.reuse, 0x26, RZ ;  /* 0x00000026df9b7824 */ /* 0x040fe200078e02ff */
[----:B------:R-:W-:Y:S01]  /*37c0*/  CS2R R64, SRZ ;  /* 0x0000000000407805 */ /* 0x000fe2000001ff00 */
[C---:B------:R-:W-:Y:S01]  /*37d0*/  IMAD R156, R223.reuse, 0x27, RZ ;  /* 0x00000027df9c7824 */ /* 0x040fe200078e02ff */
[----:B------:R2:W-:Y:S01]  /*37e0*/  STL [R1+0x254], R17 ;  /* 0x0002541101007387 */ /* 0x0005e20000100800 */
[C---:B------:R-:W-:Y:S01]  /*37f0*/  IMAD R157, R223.reuse, 0x28, RZ ;  /* 0x00000028df9d7824 */ /* 0x040fe200078e02ff */
[----:B------:R-:W-:Y:S01]  /*3800*/  CS2R R66, SRZ ;  /* 0x0000000000427805 */ /* 0x000fe2000001ff00 */
[----:B0-----:R-:W-:Y:S01]  /*3810*/  IMAD R15, R44, 0x8, R14 ;  /* 0x000000082c0f7824 */ /* 0x001fe200078e020e */
[----:B------:R-:W-:Y:S01]  /*3820*/  CS2R R68, SRZ ;  /* 0x0000000000447805 */ /* 0x000fe2000001ff00 */
[C---:B------:R-:W-:Y:S01]  /*3830*/  IMAD R158, R223.reuse, 0x29, RZ ;  /* 0x00000029df9e7824 */ /* 0x040fe200078e02ff */
[C---:B-1----:R-:W-:Y:S01]  /*3840*/  IADD3 R16, P5, R32.reuse, R40, RZ ;  /* 0x0000002820107210 */ /* 0x042fe20007fbe0ff */
[C---:B------:R-:W-:Y:S01]  /*3850*/  IMAD R159, R223.reuse, 0x2a, RZ ;  /* 0x0000002adf9f7824 */ /* 0x040fe200078e02ff */
[----:B------:R-:W-:Y:S01]  /*3860*/  CS2R R70, SRZ ;  /* 0x0000000000467805 */ /* 0x000fe2000001ff00 */
[----:B------:R-:W-:Y:S01]  /*3870*/  IMAD R160, R223, 0x2b, RZ ;  /* 0x0000002bdfa07824 */ /* 0x000fe200078e02ff */
[----:B--2---:R-:W-:Y:S01]  /*3880*/  LEA.HI.X.SX32 R17, R27, R42, 0x1, P6 ;  /* 0x0000002a1b117211 */ /* 0x004fe200030f0eff */
[----:B------:R0:W-:Y:S01]  /*3890*/  STL [R1+0x318], R16 ;  /* 0x0003181001007387 */ /* 0x0001e20000100800 */
[----:B------:R-:W-:Y:S01]  /*38a0*/  IADD3 R18, P6, R33, R40, RZ ;  /* 0x0000002821127210 */ /* 0x000fe20007fde0ff */
[C---:B------:R-:W-:Y:S01]  /*38b0*/  IMAD R161, R223.reuse, 0x2c, RZ ;  /* 0x0000002cdfa17824 */ /* 0x040fe200078e02ff */
[-C--:B------:R-:W-:Y:S01]  /*38c0*/  LEA.HI.X.SX32 R21, R32, R42.reuse, 0x1, P5 ;  /* 0x0000002a20157211 */ /* 0x080fe200028f0eff */
        /* <DEDUP_REMOVED lines=10> */
[----:B-1----:R-:W-:Y:S01]  /*3970*/  LEA.HI.X.SX32 R17, R28, R42, 0x1, P1 ;  /* 0x0000002a1c117211 */ /* 0x002fe200008f0eff */
[C---:B------:R-:W-:Y:S01]  /*3980*/  IMAD R166, R223.reuse, 0x31, RZ ;  /* 0x00000031dfa67824 */ /* 0x040fe200078e02ff */
[----:B------:R-:W-:Y:S01]  /*3990*/  CS2R R28, SRZ ;  /* 0x00000000001c7805 */ /* 0x000fe2000001ff00 */
[C---:B------:R-:W-:Y:S01]  /*39a0*/  IMAD R167, R223.reuse, 0x32, RZ ;  /* 0x00000032dfa77824 */ /* 0x040fe200078e02ff */
[----:B--2---:R-:W-:Y:S01]  /*39b0*/  IADD3 R18, P1, R34, R40, RZ ;  /* 0x0000002822127210 */ /* 0x004fe20007f3e0ff */
[----:B------:R0:W-:Y:S01]  /*39c0*/  STL [R1+0x294], R17 ;  /* 0x0002941101007387 */ /* 0x0001e20000100800 */
[----:B------:R-:W-:Y:S01]  /*39d0*/  IMAD R168, R223, 0x33, RZ ;  /* 0x00000033dfa87824 */ /* 0x000fe200078e02ff */
[----:B------:R-:W-:-:S02]  /*39e0*/  CS2R R76, SRZ ;  /* 0x00000000004c7805 */ /* 0x000fc4000001ff00 */
[----:B------:R-:W-:Y:S01]  /*39f0*/  LEA.HI.X.SX32 R23, R34, R42, 0x1, P1 ;  /* 0x0000002a22177211 */ /* 0x000fe200008f0eff */
        /* <DEDUP_REMOVED lines=9> */
[----:B------:R-:W-:Y:S01]  /*3a90*/  IMAD R172, R223, 0x37, RZ ;  /* 0x00000037dfac7824 */ /* 0x000fe200078e02ff */
[----:B-1----:R-:W-:Y:S01]  /*3aa0*/  IADD3 R18, P2, R35, R40, RZ ;  /* 0x0000002823127210 */ /* 0x002fe20007f5e0ff */
[C---:B------:R-:W-:Y:S01]  /*3ab0*/  IMAD R173, R223.reuse, 0x38, RZ ;  /* 0x00000038dfad7824 */ /* 0x040fe200078e02ff */
[----:B------:R-:W-:Y:S01]  /*3ac0*/  CS2R R84, SRZ ;  /* 0x0000000000547805 */ /* 0x000fe2000001ff00 */
[C---:B------:R-:W-:Y:S01]  /*3ad0*/  IMAD R174, R223.reuse, 0x39, RZ ;  /* 0x00000039dfae7824 */ /* 0x040fe200078e02ff */
[----:B--2---:R-:W-:Y:S01]  /*3ae0*/  LEA.HI.X.SX32 R19, R30, R42, 0x1, P3 ;  /* 0x0000002a1e137211 */ /* 0x004fe200018f0eff */
[----:B------:R0:W-:Y:S01]  /*3af0*/  STL [R1+0x378], R18 ;  /* 0x0003781201007387 */ /* 0x0001e20000100800 */
[C---:B------:R-:W-:Y:S01]  /*3b00*/  IADD3 R20, P3, R36.reuse, R40, RZ ;  /* 0x0000002824147210 */ /* 0x040fe20007f7e0ff */
[C---:B------:R-:W-:Y:S01]  /*3b10*/  IMAD R175, R223.reuse, 0x3a, RZ ;  /* 0x0000003adfaf7824 */ /* 0x040fe200078e02ff */
[----:B------:R-:W-:Y:S01]  /*3b20*/  CS2R R86, SRZ ;  /* 0x0000000000567805 */ /* 0x000fe2000001ff00 */
[----:B------:R1:W-:Y:S01]  /*3b30*/  STL [R1+0x2d4], R19 ;  /* 0x0002d41301007387 */ /* 0x0003e20000100800 */
[-C--:B------:R-:W-:Y:S01]  /*3b40*/  LEA.HI.X.SX32 R185, R36, R42.reuse, 0x1, P3 ;  /* 0x0000002a24b97211 */ /* 0x080fe200018f0eff */
[C---:B------:R-:W-:Y:S01]  /*3b50*/  IMAD R176, R223.reuse, 0x3b, RZ ;  /* 0x0000003bdfb07824 */ /* 0x040fe200078e02ff */
[----:B------:R-:W-:Y:S01]  /*3b60*/  CS2R R88, SRZ ;  /* 0x0000000000587805 */ /* 0x000fe2000001ff00 */
[----:B------:R2:W-:Y:S01]  /*3b70*/  STL [R1+0x398], R20 ;  /* 0x0003981401007387 */ /* 0x0005e20000100800 */
[C---:B------:R-:W-:Y:S01]  /*3b80*/  IMAD R177, R223.reuse, 0x3c, RZ ;  /* 0x0000003cdfb17824 */ /* 0x040fe200078e02ff */
[----:B------:R-:W-:Y:S01]  /*3b90*/  CS2R R90, SRZ ;  /* 0x00000000005a7805 */ /* 0x000fe2000001ff00 */
[----:B0-----:R-:W-:Y:S01]  /*3ba0*/  IMAD R18, R44, 0x8, R17 ;  /* 0x000000082c127824 */ /* 0x001fe200078e0211 */
[----:B------:R-:W-:Y:S01]  /*3bb0*/  CS2R R92, SRZ ;  /* 0x00000000005c7805 */ /* 0x000fe2000001ff00 */
[----:B------:R-:W-:Y:S01]  /*3bc0*/  IMAD R178, R223, 0x3d, RZ ;  /* 0x0000003ddfb27824 */ /* 0x000fe200078e02ff */
[----:B-1----:R-:W-:Y:S01]  /*3bd0*/  LEA.HI.X.SX32 R19, R31, R42, 0x1, P4 ;  /* 0x0000002a1f137211 */ /* 0x002fe200020f0eff */
[C---:B------:R-:W-:Y:S01]  /*3be0*/  IMAD R179, R223.reuse, 0x3e, RZ ;  /* 0x0000003edfb37824 */ /* 0x040fe200078e02ff */
[----:B------:R-:W-:Y:S01]  /*3bf0*/  CS2R R30, SRZ ;  /* 0x00000000001e7805 */ /* 0x000fe2000001ff00 */
[----:B------:R-:W-:Y:S01]  /*3c00*/  IMAD R180, R223, 0x3f, RZ ;  /* 0x0000003fdfb47824 */ /* 0x000fe200078e02ff */
[----:B--2---:R-:W-:Y:S01]  /*3c10*/  IADD3 R20, P4, R37, R40, RZ ;  /* 0x0000002825147210 */ /* 0x004fe20007f9e0ff */
[----:B------:R0:W-:Y:S01]  /*3c20*/  STL [R1+0x2f4], R19 ;  /* 0x0002f41301007387 */ /* 0x0001e20000100800 */
[----:B------:R-:W-:-:S02]  /*3c30*/  CS2R R94, SRZ ;  /* 0x00000000005e7805 */ /* 0x000fc4000001ff00 */
[----:B------:R-:W-:Y:S02]  /*3c40*/  CS2R R96, SRZ ;  /* 0x0000000000607805 */ /* 0x000fe4000001ff00 */
[----:B------:R-:W-:Y:S01]  /*3c50*/  LEA.HI.X.SX32 R186, R37, R42, 0x1, P4 ;  /* 0x0000002a25ba7211 */ /* 0x000fe200020f0eff */
[----:B------:R1:W-:Y:S01]  /*3c60*/  STL [R1+0x3b8], R20 ;  /* 0x0003b81401007387 */ /* 0x0003e20000100800 */
[----:B------:R-:W-:Y:S02]  /*3c70*/  CS2R R36, SRZ ;  /* 0x0000000000247805 */ /* 0x000fe4000001ff00 */
[----:B------:R-:W-:Y:S02]  /*3c80*/  CS2R R98, SRZ ;  /* 0x0000000000627805 */ /* 0x000fe4000001ff00 */
[----:B------:R-:W-:Y:S01]  /*3c90*/  CS2R R100, SRZ ;  /* 0x0000000000647805 */ /* 0x000fe2000001ff00 */
[----:B------:R2:W-:Y:S01]  /*3ca0*/  STL [R1+0x314], R21 ;  /* 0x0003141501007387 */ /* 0x0005e20000100800 */
[----:B------:R-:W-:Y:S01]  /*3cb0*/  CS2R R102, SRZ ;  /* 0x0000000000667805 */ /* 0x000fe2000001ff00 */
[----:B0-----:R-:W-:Y:S01]  /*3cc0*/  IMAD R19, R44, 0x4, R18 ;  /* 0x000000042c137824 */ /* 0x001fe200078e0212 */
[----:B------:R-:W-:-:S02]  /*3cd0*/  CS2R R104, SRZ ;  /* 0x0000000000687805 */ /* 0x000fc4000001ff00 */
[----:B------:R-:W-:Y:S02]  /*3ce0*/  CS2R R106, SRZ ;  /* 0x00000000006a7805 */ /* 0x000fe4000001ff00 */
[----:B------:R-:W-:Y:S02]  /*3cf0*/  CS2R R108, SRZ ;  /* 0x00000000006c7805 */ /* 0x000fe4000001ff00 */
[----:B-1----:R-:W-:Y:S02]  /*3d00*/  IADD3 R20, P5, R38, R40, RZ ;  /* 0x0000002826147210 */ /* 0x002fe40007fbe0ff */
[----:B------:R-:W-:Y:S02]  /*3d10*/  CS2R R110, SRZ ;  /* 0x00000000006e7805 */ /* 0x000fe4000001ff00 */
[----:B------:R-:W-:Y:S02]  /*3d20*/  CS2R R112, SRZ ;  /* 0x0000000000707805 */ /* 0x000fe4000001ff00 */
[----:B------:R-:W-:-:S02]  /*3d30*/  CS2R R114, SRZ ;  /* 0x0000000000727805 */ /* 0x000fc4000001ff00 */
[----:B--2---:R-:W-:Y:S01]  /*3d40*/  LEA.HI.X.SX32 R21, R33, R42, 0x1, P6 ;  /* 0x0000002a21157211 */ /* 0x004fe200030f0eff */
[----:B------:R0:W-:Y:S01]  /*3d50*/  STL [R1+0x3d8], R20 ;  /* 0x0003d81401007387 */ /* 0x0001e20000100800 */
[----:B------:R-:W-:Y:S02]  /*3d60*/  IADD3 R233, P6, R231, R2, RZ ;  /* 0x00000002e7e97210 */ /* 0x000fe40007fde0ff */
[----:B------:R-:W-:Y:S02]  /*3d70*/  CS2R R32, SRZ ;  /* 0x0000000000207805 */ /* 0x000fe4000001ff00 */
[----:B------:R-:W-:Y:S01]  /*3d80*/  CS2R R116, SRZ ;  /* 0x0000000000747805 */ /* 0x000fe2000001ff00 */
[----:B------:R1:W-:Y:S01]  /*3d90*/  STL [R1+0x334], R21 ;  /* 0x0003341501007387 */ /* 0x0003e20000100800 */
[----:B------:R-:W-:Y:S02]  /*3da0*/  CS2R R118, SRZ ;  /* 0x0000000000767805 */ /* 0x000fe4000001ff00 */
[----:B------:R-:W-:-:S02]  /*3db0*/  CS2R R120, SRZ ;  /* 0x0000000000787805 */ /* 0x000fc4000001ff00 */
[----:B------:R-:W-:Y:S01]  /*3dc0*/  CS2R R122, SRZ ;  /* 0x00000000007a7805 */ /* 0x000fe2000001ff00 */
[----:B------:R2:W-:Y:S01]  /*3dd0*/  STL [R1+0x354], R23 ;  /* 0x0003541701007387 */ /* 0x0005e20000100800 */
[----:B------:R-:W-:Y:S01]  /*3de0*/  CS2R R124, SRZ ;  /* 0x00000000007c7805 */ /* 0x000fe2000001ff00 */
[----:B0-----:R-:W-:Y:S01]  /*3df0*/  IMAD R20, R44, 0x4, R19 ;  /* 0x000000042c147824 */ /* 0x001fe200078e0213 */
[----:B------:R-:W-:Y:S02]  /*3e00*/  CS2R R126, SRZ ;  /* 0x00000000007e7805 */ /* 0x000fe4000001ff00 */
[----:B------:R-:W-:Y:S02]  /*3e10*/  CS2R R128, SRZ ;  /* 0x0000000000807805 */ /* 0x000fe4000001ff00 */
[----:B------:R-:W-:Y:S02]  /*3e20*/  CS2R R130, SRZ ;  /* 0x0000000000827805 */ /* 0x000fe4000001ff00 */
[----:B-1----:R-:W-:-:S02]  /*3e30*/  LEA.HI.X.SX32 R21, R35, R42, 0x1, P2 ;  /* 0x0000002a23157211 */ /* 0x002fc400010f0eff */
[----:B------:R-:W-:Y:S02]  /*3e40*/  CS2R R34, SRZ ;  /* 0x0000000000227805 */ /* 0x000fe4000001ff00 */
[----:B------:R-:W-:Y:S02]  /*3e50*/  CS2R R132, SRZ ;  /* 0x0000000000847805 */ /* 0x000fe4000001ff00 */
[----:B------:R-:W-:Y:S01]  /*3e60*/  LEA.HI.X.SX32 R231, R231, R4, 0x1, P6 ;  /* 0x00000004e7e77211 */ /* 0x000fe200030f0eff */
[----:B------:R-:W-:Y:S01]  /*3e70*/  UMOV UR10, 0xfffffffe ;  /* 0xfffffffe000a7882 */ /* 0x000fe20000000000 */
[----:B--2---:R-:W-:Y:S01]  /*3e80*/  IADD3 R23, P1, R22, R40, RZ ;  /* 0x0000002816177210 */ /* 0x004fe20007f3e0ff */
[----:B------:R0:W-:Y:S01]  /*3e90*/  STL [R1+0x374], R21 ;  /* 0x0003741501007387 */ /* 0x0001e20000100800 */
[----:B------:R-:W-:Y:S01]  /*3ea0*/  UMOV UR11, 0x7fffffdf ;  /* 0x7fffffdf000b7882 */ /* 0x000fe20000000000 */
[----:B------:R-:W-:Y:S01]  /*3eb0*/  UMOV UR5, URZ ;  /* 0x0000003f00057c82 */ /* 0x000fe20008000000 */
[----:B------:R-:W-:Y:S01]  /*3ec0*/  UMOV UR6, URZ ;  /* 0x0000003f00067c82 */ /* 0x000fe20008000000 */
[----:B------:R1:W-:Y:S01]  /*3ed0*/  STL [R1+0x394], R185 ;  /* 0x000394b901007387 */ /* 0x0003e20000100800 */
[----:B------:R-:W-:Y:S01]  /*3ee0*/  UMOV UR7, URZ ;  /* 0x0000003f00077c82 */ /* 0x000fe20008000000 */
[----:B------:R-:W-:Y:S01]  /*3ef0*/  UMOV UR8, URZ ;  /* 0x0000003f00087c82 */ /* 0x000fe20008000000 */
[----:B------:R-:W-:Y:S01]  /*3f00*/  ULDC UR44, c[0x0][0x238] ;  /* 0x00008e00002c7ab9 */ /* 0x000fe20000000800 */
[----:B------:R2:W-:Y:S01]  /*3f10*/  STL [R1+0x1e8], R23 ;  /* 0x0001e81701007387 */ /* 0x0005e20000100800 */
[----:B------:R-:W-:Y:S01]  /*3f20*/  UIADD3.64 UR10, UR4, -UR10, URZ ;  /* 0x8000000a040a7297 */ /* 0x000fe2000fffe03f */
[----:B0-----:R-:W-:Y:S01]  /*3f30*/  IMAD R21, R44, 0x8, R20 ;  /* 0x000000082c157824 */ /* 0x001fe200078e0214 */
[----:B------:R-:W-:Y:S01]  /*3f40*/  UIADD3.64 UR26, UR14, 0x2, URZ ;  /* 0x000000020e1a7897 */ /* 0x000fe2000fffe03f */
[----:B------:R0:W-:Y:S01]  /*3f50*/  STL [R1+0x3b4], R186 ;  /* 0x0003b4ba01007387 */ /* 0x0001e20000100800 */
[----:B------:R-:W-:Y:S01]  /*3f60*/  UIADD3.64 UR30, UR14, 0x4, URZ ;  /* 0x000000040e1e7897 */ /* 0x000fe2000fffe03f */
[-C--:B-1----:R-:W-:Y:S01]  /*3f70*/  LEA.HI.X.SX32 R185, R22, R42.reuse, 0x1, P1 ;  /* 0x0000002a16b97211 */ /* 0x082fe200008f0eff */
[----:B------:R-:W-:Y:S01]  /*3f80*/  IMAD R22, R44, 0x4, R21 ;  /* 0x000000042c167824 */ /* 0x000fe200078e0215 */
[----:B------:R-:W-:Y:S01]  /*3f90*/  UIADD3.64 UR34, UR14, 0x1fe, URZ ;  /* 0x000001fe0e227897 */ /* 0x000fe2000fffe03f */
[----:B--2---:R-:W-:-:S02]  /*3fa0*/  LEA.HI.X.SX32 R23, R38, R42, 0x1, P5 ;  /* 0x0000002a26177211 */ /* 0x004fc400028f0eff */
[----:B------:R-:W-:Y:S01]  /*3fb0*/  CS2R R38, SRZ ;  /* 0x0000000000267805 */ /* 0x000fe2000001ff00 */
[----:B------:R-:W-:Y:S01]  /*3fc0*/  UIADD3.64 UR38, UR14, 0x200, URZ ;  /* 0x000002000e267897 */ /* 0x000fe2000fffe03f */
[C---:B0-----:R-:W-:Y:S01]  /*3fd0*/  IADD3 R186, P2, R7.reuse, R40, RZ ;  /* 0x0000002807ba7210 */ /* 0x041fe20007f5e0ff */
[----:B------:R0:W-:Y:S01]  /*3fe0*/  STL [R1+0x3d4], R23 ;  /* 0x0003d41701007387 */ /* 0x0001e20000100800 */
[----:B------:R-:W-:Y:S02]  /*3ff0*/  UIADD3.64 UR42, UR14, 0x202, URZ ;  /* 0x000002020e2a7897 */ /* 0x000fe4000fffe03f */
[----:B------:R-:W-:Y:S01]  /*4000*/  LEA.HI.X.SX32 R7, R7, R42, 0x1, P2 ;  /* 0x0000002a07077211 */ /* 0x000fe200010f0eff */
[----:B------:R1:W-:Y:S01]  /*4010*/  STL [R1+0x1e4], R185 ;  /* 0x0001e4b901007387 */ /* 0x0003e20000100800 */
[----:B------:R-:W-:Y:S01]  /*4020*/  UIADD3.64 UR18, UR14, 0x204, URZ ;  /* 0x000002040e127897 */ /* 0x000fe2000fffe03f */
[----:B------:R-:W-:Y:S01]  /*4030*/  ULDC UR50, c[0x0][0x254] ;  /* 0x0000950000327ab9 */ /* 0x000fe20000000800 */
[----:B0-----:R-:W-:-:S02]  /*4040*/  IADD3 R23, P1, R6, R40, RZ ;  /* 0x0000002806177210 */ /* 0x001fc40007f3e0ff */
[----:B-1----:R-:W-:-:S03]  /*4050*/  IADD3 R185, P3, R8, R40, RZ ;  /* 0x0000002808b97210 */ /* 0x002fc60007f7e0ff */
[----:B------:R0:W-:Y:S01]  /*4060*/  STL [R1+0x1f0], R23 ;  /* 0x0001f01701007387 */ /* 0x0001e20000100800 */
[-C--:B------:R-:W-:Y:S02]  /*4070*/  LEA.HI.X.SX32 R6, R6, R42.reuse, 0x1, P1 ;  /* 0x0000002a06067211 */ /* 0x080fe400008f0eff */
[----:B------:R-:W-:Y:S01]  /*4080*/  LEA.HI.X.SX32 R8, R8, R42, 0x1, P3 ;  /* 0x0000002a08087211 */ /* 0x000fe200018f0eff */
[----:B------:R-:W-:Y:S04]  /*4090*/  STL [R1+0x200], R186 ;  /* 0x000200ba01007387 */ /* 0x000fe80000100800 */
[----:B------:R1:W-:Y:S01]  /*40a0*/  STL [R1+0x208], R185 ;  /* 0x000208b901007387 */ /* 0x0003e20000100800 */
[----:B0-----:R-:W-:-:S03]  /*40b0*/  IMAD R23, R44, 0x4, R22 ;  /* 0x000000042c177824 */ /* 0x001fc600078e0216 */
[----:B------:R0:W-:Y:S04]  /*40c0*/  STL [R1+0x1ec], R6 ;  /* 0x0001ec0601007387 */ /* 0x0001e80000100800 */
[----:B------:R2:W-:Y:S01]  /*40d0*/  STL [R1+0x1fc], R7 ;  /* 0x0001fc0701007387 */ /* 0x0005e20000100800 */
[----:B-1----:R-:W-:-:S03]  /*40e0*/  IADD3 R185, P2, R5, R40, RZ ;  /* 0x0000002805b97210 */ /* 0x002fc60007f5e0ff */
[----:B------:R1:W-:Y:S01]  /*40f0*/  STL [R1+0x204], R8 ;  /* 0x0002040801007387 */ /* 0x0003e20000100800 */
[----:B0-----:R-:W-:Y:S01]  /*4100*/  IMAD R6, R44, 0x8, R23 ;  /* 0x000000082c067824 */ /* 0x001fe200078e0217 */
[-C--:B--2---:R-:W-:Y:S02]  /*4110*/  IADD3 R7, P1, R9, R40.reuse, RZ ;  /* 0x0000002809077210 */ /* 0x084fe40007f3e0ff */
[----:B-1----:R-:W-:-:S03]  /*4120*/  IADD3 R8, P3, R10, R40, RZ ;  /* 0x000000280a087210 */ /* 0x002fc60007f7e0ff */
[----:B------:R0:W-:Y:S04]  /*4130*/  STL [R1+0x210], R7 ;  /* 0x0002100701007387 */ /* 0x0001e80000100800 */
[----:B------:R1:W-:Y:S04]  /*4140*/  STL [R1+0x220], R185 ;  /* 0x000220b901007387 */ /* 0x0003e80000100800 */
[----:B------:R2:W-:Y:S01]  /*4150*/  STL [R1+0x228], R8 ;  /* 0x0002280801007387 */ /* 0x0005e20000100800 */
[----:B0-----:R-:W-:Y:S01]  /*4160*/  IMAD R7, R44, 0x4, R6 ;  /* 0x000000042c077824 */ /* 0x001fe200078e0206 */
[----:B-1----:R-:W-:-:S02]  /*4170*/  LEA.HI.X.SX32 R185, R9, R42, 0x1, P1 ;  /* 0x0000002a09b97211 */ /* 0x002fc400008f0eff */
[-C--:B------:R-:W-:Y:S02]  /*4180*/  LEA.HI.X.SX32 R9, R10, R42.reuse, 0x1, P3 ;  /* 0x0000002a0a097211 */ /* 0x080fe400018f0eff */
[----:B--2---:R-:W-:Y:S01]  /*4190*/  LEA.HI.X.SX32 R8, R5, R42, 0x1, P2 ;  /* 0x0000002a05087211 */ /* 0x004fe200010f0eff */
[----:B------:R-:W-:Y:S01]  /*41a0*/  STL [R1+0x20c], R185 ;  /* 0x00020cb901007387 */ /* 0x000fe20000100800 */
[-C--:B------:R-:W-:Y:S01]  /*41b0*/  IADD3 R10, P3, R13, R40.reuse, RZ ;  /* 0x000000280d0a7210 */ /* 0x080fe20007f7e0ff */
[----:B------:R-:W-:Y:S02]  /*41c0*/  IMAD R5, R44, 0x4, R7 ;  /* 0x000000042c057824 */ /* 0x000fe400078e0207 */
[----:B------:R0:W-:Y:S04]  /*41d0*/  STL [R1+0x21c], R8 ;  /* 0x00021c0801007387 */ /* 0x0001e80000100800 */
[----:B------:R1:W-:Y:S01]  /*41e0*/  STL [R1+0x224], R9 ;  /* 0x0002240901007387 */ /* 0x0003e20000100800 */
[----:B0-----:R-:W-:-:S02]  /*41f0*/  IADD3 R8, P1, R11, R40, RZ ;  /* 0x000000280b087210 */ /* 0x001fc40007f3e0ff */
        /* <DEDUP_REMOVED lines=8> */
[----:B------:R0:W-:Y:S01]  /*4280*/  STL [R1+0x22c], R9 ;  /* 0x00022c0901007387 */ /* 0x0001e20000100800 */
[----:B------:R-:W-:-:S03]  /*4290*/  IADD3 R12, P3, R16, R40, RZ ;  /* 0x00000028100c7210 */ /* 0x000fc60007f7e0ff */
[----:B------:R1:W-:Y:S01]  /*42a0*/  STL [R1+0x23c], R10 ;  /* 0x00023c0a01007387 */ /* 0x0003e20000100800 */
[----:B------:R-:W-:-:S03]  /*42b0*/  LEA.HI.X.SX32 R13, R16, R42, 0x1, P3 ;  /* 0x0000002a100d7211 */ /* 0x000fc600018f0eff */
[----:B------:R2:W-:Y:S01]  /*42c0*/  STL [R1+0x244], R11 ;  /* 0x0002440b01007387 */ /* 0x0005e20000100800 */
[----:B0-----:R-:W-:Y:S01]  /*42d0*/  IMAD R9, R44, 0x4, R8 ;  /* 0x000000042c097824 */ /* 0x001fe200078e0208 */
[-C--:B-1----:R-:W-:Y:S02]  /*42e0*/  IADD3 R10, P1, R14, R40.reuse, RZ ;  /* 0x000000280e0a7210 */ /* 0x082fe40007f3e0ff */
[----:B--2---:R-:W-:-:S03]  /*42f0*/  IADD3 R11, P2, R15, R40, RZ ;  /* 0x000000280f0b7210 */ /* 0x004fc60007f5e0ff */
[----:B------:R0:W-:Y:S04]  /*4300*/  STL [R1+0x250], R10 ;  /* 0x0002500a01007387 */ /* 0x0001e80000100800 */
[----:B------:R1:W-:Y:S04]  /*4310*/  STL [R1+0x260], R11 ;  /* 0x0002600b01007387 */ /* 0x0003e80000100800 */
[----:B------:R2:W-:Y:S01]  /*4320*/  STL [R1+0x268], R12 ;  /* 0x0002680c01007387 */ /* 0x0005e20000100800 */
[----:B0-----:R-:W-:Y:S01]  /*4330*/  IMAD R10, R44, 0x4, R9 ;  /* 0x000000042c0a7824 */ /* 0x001fe200078e0209 */
[----:B-1----:R-:W-:-:S02]  /*4340*/  LEA.HI.X.SX32 R11, R14, R42, 0x1, P1 ;  /* 0x0000002a0e0b7211 */ /* 0x002fc400008f0eff */
[----:B------:R-:W-:Y:S02]  /*4350*/  IADD3 R14, P3, R19, R40, RZ ;  /* 0x00000028130e7210 */ /* 0x000fe40007f7e0ff */
[-C--:B--2---:R-:W-:Y:S01]  /*4360*/  LEA.HI.X.SX32 R12, R15, R42.reuse, 0x1, P2 ;  /* 0x0000002a0f0c7211 */ /* 0x084fe200010f0eff */
[----:B------:R0:W-:Y:S01]  /*4370*/  STL [R1+0x24c], R11 ;  /* 0x00024c0b01007387 */ /* 0x0001e20000100800 */
[----:B------:R-:W-:Y:S02]  /*4380*/  LEA.HI.X.SX32 R15, R19, R42, 0x1, P3 ;  /* 0x0000002a130f7211 */ /* 0x000fe400018f0eff */
[-C--:B------:R-:W-:Y:S01]  /*4390*/  IADD3 R16, P3, R22, R40.reuse, RZ ;  /* 0x0000002816107210 */ /* 0x080fe20007f7e0ff */
[----:B------:R1:W-:Y:S04]  /*43a0*/  STL [R1+0x25c], R12 ;  /* 0x00025c0c01007387 */ /* 0x0003e80000100800 */
[----:B------:R2:W-:Y:S01]  /*43b0*/  STL [R1+0x264], R13 ;  /* 0x0002640d01007387 */ /* 0x0005e20000100800 */
[----:B0-----:R-:W-:Y:S01]  /*43c0*/  IMAD R11, R44, 0x8, R10 ;  /* 0x000000082c0b7824 */ /* 0x001fe200078e020a */
[----:B-1----:R-:W-:-:S02]  /*43d0*/  IADD3 R12, P1, R17, R40, RZ ;  /* 0x00000028110c7210 */ /* 0x002fc40007f3e0ff */
[----:B--2---:R-:W-:-:S03]  /*43e0*/  IADD3 R13, P2, R18, R40, RZ ;  /* 0x00000028120d7210 */ /* 0x004fc60007f5e0ff */
[----:B------:R0:W-:Y:S04]  /*43f0*/  STL [R1+0x270], R12 ;  /* 0x0002700c01007387 */ /* 0x0001e80000100800 */
[----:B------:R1:W-:Y:S04]  /*4400*/  STL [R1+0x280], R13 ;  /* 0x0002800d01007387 */ /* 0x0003e80000100800 */
[----:B------:R2:W-:Y:S01]  /*4410*/  STL [R1+0x288], R14 ;  /* 0x0002880e01007387 */ /* 0x0005e20000100800 */
[----:B0-----:R-:W-:Y:S01]  /*4420*/  IMAD R12, R44, 0x4, R11 ;  /* 0x000000042c0c7824 */ /* 0x001fe200078e020b */
[----:B-1----:R-:W-:-:S02]  /*4430*/  LEA.HI.X.SX32 R13, R17, R42, 0x1, P1 ;  /* 0x0000002a110d7211 */ /* 0x002fc400008f0eff */
[-C--:B------:R-:W-:Y:S01]  /*4440*/  LEA.HI.X.SX32 R17, R22, R42.reuse, 0x1, P3 ;  /* 0x0000002a16117211 */ /* 0x080fe200018f0eff */
[----:B------:R-:W-:Y:S01]  /*4450*/  IMAD R22, R223, 0xf, RZ ;  /* 0x0000000fdf167824 */ /* 0x000fe200078e02ff */
[----:B--2---:R-:W-:Y:S01]  /*4460*/  LEA.HI.X.SX32 R14, R18, R42, 0x1, P2 ;  /* 0x0000002a120e7211 */ /* 0x004fe200010f0eff */
[----:B------:R0:W-:Y:S04]  /*4470*/  STL [R1+0x26c], R13 ;  /* 0x00026c0d01007387 */ /* 0x0001e80000100800 */
        /* <DEDUP_REMOVED lines=9> */
[-C--:B-1----:R-:W-:Y:S01]  /*4510*/  LEA.HI.X.SX32 R15, R20, R42.reuse, 0x1, P1 ;  /* 0x0000002a140f7211 */ /* 0x082fe200008f0eff */
[----:B------:R-:W-:Y:S01]  /*4520*/  IMAD R20, R223, 0xd, RZ ;  /* 0x0000000ddf147824 */ /* 0x000fe200078e02ff */
[----:B--2---:R-:W-:-:S03]  /*4530*/  LEA.HI.X.SX32 R16, R21, R42, 0x1, P2 ;  /* 0x0000002a15107211 */ /* 0x004fc600010f0eff */
[----:B------:R0:W-:Y:S01]  /*4540*/  STL [R1+0x28c], R15 ;  /* 0x00028c0f01007387 */ /* 0x0001e20000100800 */
[-C--:B------:R-:W-:Y:S01]  /*4550*/  IADD3 R18, P2, R6, R40.reuse, RZ ;  /* 0x0000002806127210 */ /* 0x080fe20007f5e0ff */
[----:B------:R-:W-:Y:S02]  /*4560*/  IMAD R21, R223, 0xe, RZ ;  /* 0x0000000edf157824 */ /* 0x000fe400078e02ff */
[----:B------:R1:W-:Y:S04]  /*4570*/  STL [R1+0x29c], R16 ;  /* 0x00029c1001007387 */ /* 0x0003e80000100800 */
[----:B------:R2:W-:Y:S01]  /*4580*/  STL [R1+0x2a4], R17 ;  /* 0x0002a41101007387 */ /* 0x0005e20000100800 */
[----:B0-----:R-:W-:Y:S01]  /*4590*/  IMAD R15, R44, 0x4, R14 ;  /* 0x000000042c0f7824 */ /* 0x001fe200078e020e */
[----:B-1----:R-:W-:-:S02]  /*45a0*/  IADD3 R16, P1, R23, R40, RZ ;  /* 0x0000002817107210 */ /* 0x002fc40007f3e0ff */
[----:B--2---:R-:W-:-:S03]  /*45b0*/  IADD3 R17, P3, R7, R40, RZ ;  /* 0x0000002807117210 */ /* 0x004fc60007f7e0ff */
[----:B------:R0:W-:Y:S01]  /*45c0*/  STL [R1+0x2b0], R16 ;  /* 0x0002b01001007387 */ /* 0x0001e20000100800 */
[----:B------:R-:W-:Y:S01]  /*45d0*/  LEA.HI.X.SX32 R19, R23, R42, 0x1, P1 ;  /* 0x0000002a17137211 */ /* 0x000fe200008f0eff */
[----:B------:R-:W-:Y:S02]  /*45e0*/  IMAD.SHL.U32 R23, R223, 0x10, RZ ;  /* 0x00000010df177824 */ /* 0x000fe400078e00ff */
[----:B------:R1:W-:Y:S04]  /*45f0*/  STL [R1+0x2c0], R18 ;  /* 0x0002c01201007387 */ /* 0x0003e80000100800 */
[----:B------:R2:W-:Y:S01]  /*4600*/  STL [R1+0x2c8], R17 ;  /* 0x0002c81101007387 */ /* 0x0005e20000100800 */
[----:B0-----:R-:W-:-:S03]  /*4610*/  IMAD R16, R44, 0x4, R15 ;  /* 0x000000042c107824 */ /* 0x001fc600078e020f */
[----:B------:R0:W-:Y:S01]  /*4620*/  STL [R1+0x2ac], R19 ;  /* 0x0002ac1301007387 */ /* 0x0001e20000100800 */
[-C--:B-1----:R-:W-:Y:S01]  /*4630*/  LEA.HI.X.SX32 R18, R6, R42.reuse, 0x1, P2 ;  /* 0x0000002a06127211 */ /* 0x082fe200010f0eff */
[----:B------:R-:W-:Y:S01]  /*4640*/  IMAD R6, R44, 0x8, R16 ;  /* 0x000000082c067824 */ /* 0x000fe200078e0210 */
[----:B--2---:R-:W-:-:S03]  /*4650*/  LEA.HI.X.SX32 R17, R7, R42, 0x1, P3 ;  /* 0x0000002a07117211 */ /* 0x004fc600018f0eff */
[----:B------:R1:W-:Y:S01]  /*4660*/  STL [R1+0x2bc], R18 ;  /* 0x0002bc1201007387 */ /* 0x0003e20000100800 */
[----:B------:R-:W-:Y:S01]  /*4670*/  IADD3 R7, P1, R5, R40, RZ ;  /* 0x0000002805077210 */ /* 0x000fe20007f3e0ff */
[----:B0-----:R-:W-:Y:S02]  /*4680*/  IMAD R19, R223, 0xc, RZ ;  /* 0x0000000cdf137824 */ /* 0x001fe400078e02ff */
[----:B------:R0:W-:Y:S01]  /*4690*/  STL [R1+0x2c4], R17 ;  /* 0x0002c41101007387 */ /* 0x0001e20000100800 */
[----:B------:R-:W-:-:S03]  /*46a0*/  LEA.HI.X.SX32 R5, R5, R42, 0x1, P1 ;  /* 0x0000002a05057211 */ /* 0x000fc600008f0eff */
[----:B------:R2:W-:Y:S01]  /*46b0*/  STL [R1+0x2d0], R7 ;  /* 0x0002d00701007387 */ /* 0x0005e20000100800 */
[-C--:B-1----:R-:W-:Y:S02]  /*46c0*/  IADD3 R18, P2, R8, R40.reuse, RZ ;  /* 0x0000002808127210 */ /* 0x082fe40007f5e0ff */
[----:B0-----:R-:W-:-:S03]  /*46d0*/  IADD3 R17, P3, R9, R40, RZ ;  /* 0x0000002809117210 */ /* 0x001fc60007f7e0ff */
[----:B------:R0:W-:Y:S01]  /*46e0*/  STL [R1+0x2e0], R18 ;  /* 0x0002e01201007387 */ /* 0x0001e20000100800 */
[-C--:B------:R-:W-:Y:S02]  /*46f0*/  LEA.HI.X.SX32 R8, R8, R42.reuse, 0x1, P2 ;  /* 0x0000002a08087211 */ /* 0x080fe400010f0eff */
[----:B------:R-:W-:Y:S01]  /*4700*/  LEA.HI.X.SX32 R9, R9, R42, 0x1, P3 ;  /* 0x0000002a09097211 */ /* 0x000fe200018f0eff */
[----:B------:R1:W-:Y:S01]  /*4710*/  STL [R1+0x2e8], R17 ;  /* 0x0002e81101007387 */ /* 0x0003e20000100800 */
[----:B--2---:R-:W-:-:S03]  /*4720*/  IMAD R7, R44, 0x4, R6 ;  /* 0x000000042c077824 */ /* 0x004fc600078e0206 */
[----:B------:R2:W-:Y:S01]  /*4730*/  STL [R1+0x2cc], R5 ;  /* 0x0002cc0501007387 */ /* 0x0005e20000100800 */
[----:B0-----:R-:W-:-:S03]  /*4740*/  IMAD R18, R223, 0xb, RZ ;  /* 0x0000000bdf127824 */ /* 0x001fc600078e02ff */
[----:B------:R0:W-:Y:S01]  /*4750*/  STL [R1+0x2dc], R8 ;  /* 0x0002dc0801007387 */ /* 0x0001e20000100800 */
[----:B-1----:R-:W-:-:S03]  /*4760*/  IADD3 R17, P3, R12, R40, RZ ;  /* 0x000000280c117210 */ /* 0x002fc60007f7e0ff */
[----:B------:R1:W-:Y:S01]  /*4770*/  STL [R1+0x2e4], R9 ;  /* 0x0002e40901007387 */ /* 0x0003e20000100800 */
[----:B--2---:R-:W-:Y:S01]  /*4780*/  IMAD R5, R44, 0x4, R7 ;  /* 0x000000042c057824 */ /* 0x004fe200078e0207 */
[-C--:B0-----:R-:W-:Y:S02]  /*4790*/  IADD3 R8, P1, R10, R40.reuse, RZ ;  /* 0x000000280a087210 */ /* 0x081fe40007f3e0ff */
[----:B-1----:R-:W-:-:S03]  /*47a0*/  IADD3 R9, P2, R11, R40, RZ ;  /* 0x000000280b097210 */ /* 0x002fc60007f5e0ff */
[----:B------:R0:W-:Y:S04]  /*47b0*/  STL [R1+0x2f0], R8 ;  /* 0x0002f00801007387 */ /* 0x0001e80000100800 */
[----:B------:R1:W-:Y:S04]  /*47c0*/  STL [R1+0x300], R9 ;  /* 0x0003000901007387 */ /* 0x0003e80000100800 */
[----:B------:R2:W-:Y:S01]  /*47d0*/  STL [R1+0x308], R17 ;  /* 0x0003081101007387 */ /* 0x0005e20000100800 */
[----:B0-----:R-:W-:Y:S01]  /*47e0*/  IMAD R8, R44, 0x8, R5 ;  /* 0x000000082c087824 */ /* 0x001fe200078e0205 */
[----:B-1----:R-:W-:-:S02]  /*47f0*/  LEA.HI.X.SX32 R9, R10, R42, 0x1, P1 ;  /* 0x0000002a0a097211 */ /* 0x002fc400008f0eff */
[-C--:B------:R-:W-:Y:S02]  /*4800*/  LEA.HI.X.SX32 R10, R11, R42.reuse, 0x1, P2 ;  /* 0x0000002a0b0a7211 */ /* 0x080fe400010f0eff */
[----:B------:R-:W-:Y:S01]  /*4810*/  LEA.HI.X.SX32 R11, R12, R42, 0x1, P3 ;  /* 0x0000002a0c0b7211 */ /* 0x000fe200018f0eff */
[----:B------:R0:W-:Y:S01]  /*4820*/  STL [R1+0x2ec], R9 ;  /* 0x0002ec0901007387 */ /* 0x0001e20000100800 */
[-C--:B------:R-:W-:Y:S01]  /*4830*/  IADD3 R12, P3, R15, R40.reuse, RZ ;  /* 0x000000280f0c7210 */ /* 0x080fe20007f7e0ff */
[----:B--2---:R-:W-:Y:S02]  /*4840*/  IMAD R17, R223, 0xa, RZ ;  /* 0x0000000adf117824 */ /* 0x004fe400078e02ff */
        /* <DEDUP_REMOVED lines=14> */
[----:B------:R1:W-:Y:S04]  /*4930*/  STL [R1+0x31c], R12 ;  /* 0x00031c0c01007387 */ /* 0x0003e80000100800 */
[----:B------:R2:W-:Y:S01]  /*4940*/  STL [R1+0x324], R13 ;  /* 0x0003240d01007387 */ /* 0x0005e20000100800 */
[----:B0-----:R-:W-:Y:S01]  /*4950*/  IMAD R11, R44, 0x8, R10 ;  /* 0x000000082c0b7824 */ /* 0x001fe200078e020a */
[-C--:B-1----:R-:W-:Y:S02]  /*4960*/  IADD3 R12, P1, R16, R40.reuse, RZ ;  /* 0x00000028100c7210 */ /* 0x082fe40007f3e0ff */
[----:B--2---:R-:W-:-:S03]  /*4970*/  IADD3 R13, P3, R7, R40, RZ ;  /* 0x00000028070d7210 */ /* 0x004fc60007f7e0ff */
[----:B------:R0:W-:Y:S01]  /*4980*/  STL [R1+0x330], R12 ;  /* 0x0003300c01007387 */ /* 0x0001e20000100800 */
[----:B------:R-:W-:Y:S01]  /*4990*/  LEA.HI.X.SX32 R15, R16, R42, 0x1, P1 ;  /* 0x0000002a100f7211 */ /* 0x000fe200008f0eff */
[----:B------:R-:W-:Y:S02]  /*49a0*/  IMAD R16, R223, 0x9, RZ ;  /* 0x00000009df107824 */ /* 0x000fe400078e02ff */
        /* <DEDUP_REMOVED lines=9> */
[----:B0-----:R-:W-:Y:S02]  /*4a40*/  IMAD.SHL.U32 R15, R223, 0x8, RZ ;  /* 0x00000008df0f7824 */ /* 0x001fe400078e00ff */
        /* <DEDUP_REMOVED lines=41> */
[----:B------:R-:W-:Y:S01]  /*4ce0*/  IMAD R5, R44, 0x4, R10 ;  /* 0x000000042c057824 */ /* 0x000fe200078e020a */
[----:B------:R-:W-:Y:S01]  /*4cf0*/  CS2R R44, SRZ ;  /* 0x00000000002c7805 */ /* 0x000fe2000001ff00 */
[----:B--2---:R-:W-:Y:S01]  /*4d00*/  IMAD R12, R223, 0x5, RZ ;  /* 0x00000005df0c7824 */ /* 0x004fe200078e02ff */
[----:B------:R1:W-:Y:S04]  /*4d10*/  STL [R1+0x39c], R6 ;  /* 0x00039c0601007387 */ /* 0x0003e80000100800 */
[----:B------:R2:W-:Y:S01]  /*4d20*/  STL [R1+0x3a4], R7 ;  /* 0x0003a40701007387 */ /* 0x0005e20000100800 */
[----:B0-----:R-:W-:-:S02]  /*4d30*/  IADD3 R11, P2, R9, R40, RZ ;  /* 0x00000028090b7210 */ /* 0x001fc40007f5e0ff */
[-C--:B-1----:R-:W-:Y:S02]  /*4d40*/  IADD3 R6, P1, R8, R40.reuse, RZ ;  /* 0x0000002808067210 */ /* 0x082fe40007f3e0ff */
[----:B--2---:R-:W-:-:S03]  /*4d50*/  IADD3 R7, P3, R10, R40, RZ ;  /* 0x000000280a077210 */ /* 0x004fc60007f7e0ff */
[----:B------:R0:W-:Y:S01]  /*4d60*/  STL [R1+0x3b0], R6 ;  /* 0x0003b00601007387 */ /* 0x0001e20000100800 */
[----:B------:R-:W-:Y:S02]  /*4d70*/  LEA.HI.X.SX32 R8, R8, R42, 0x1, P1 ;  /* 0x0000002a08087211 */ /* 0x000fe400008f0eff */
[----:B------:R-:W-:Y:S01]  /*4d80*/  IADD3 R225, P1, R2, R223, RZ ;  /* 0x000000df02e17210 */ /* 0x000fe20007f3e0ff */
[----:B------:R1:W-:Y:S03]  /*4d90*/  STL [R1+0x3c0], R11 ;  /* 0x0003c00b01007387 */ /* 0x0003e60000100800 */
[----:B------:R-:W-:Y:S01]  /*4da0*/  LEA.HI.X.SX32 R223, R223, R4, 0x1, P1 ;  /* 0x00000004dfdf7211 */ /* 0x000fe200008f0eff */
[----:B------:R2:W-:Y:S01]  /*4db0*/  STL [R1+0x3c8], R7 ;  /* 0x0003c80701007387 */ /* 0x0005e20000100800 */
[----:B------:R-:W-:Y:S02]  /*4dc0*/  LOP3.LUT P1, RZ, R184, 0x1, RZ, 0xc0, !PT ;  /* 0x00000001b8ff7812 */ /* 0x000fe4000782c0ff */
[----:B0-----:R-:W-:-:S02]  /*4dd0*/  IADD3 R6, P4, R5, R40, RZ ;  /* 0x0000002805067210 */ /* 0x001fc40007f9e0ff */
[----:B------:R-:W-:Y:S01]  /*4de0*/  CS2R R40, SRZ ;  /* 0x0000000000287805 */ /* 0x000fe2000001ff00 */
[----:B-1----:R-:W-:Y:S01]  /*4df0*/  IMAD.MOV.U32 R11, RZ, RZ, 0x3f800000 ;  /* 0x3f800000ff0b7424 */ /* 0x002fe200078e00ff */
[----:B------:R-:W-:Y:S01]  /*4e00*/  LEA.HI.X.SX32 R5, R5, R42, 0x1, P4 ;  /* 0x0000002a05057211 */ /* 0x000fe200020f0eff */
[----:B------:R0:W-:Y:S01]  /*4e10*/  STL [R1+0x3d0], R6 ;  /* 0x0003d00601007387 */ /* 0x0001e20000100800 */
[----:B------:R-:W-:Y:S02]  /*4e20*/  IADD3 R229, P4, R227, R2, RZ ;  /* 0x00000002e3e57210 */ /* 0x000fe40007f9e0ff */
[----:B--2---:R-:W-:Y:S01]  /*4e30*/  LEA.HI.X.SX32 R7, R9, R42, 0x1, P2 ;  /* 0x0000002a09077211 */ /* 0x004fe200010f0eff */
[----:B------:R1:W-:Y:S01]  /*4e40*/  STL [R1+0x3ac], R8 ;  /* 0x0003ac0801007387 */ /* 0x0003e20000100800 */
[----:B------:R-:W-:Y:S01]  /*4e50*/  LOP3.LUT P2, RZ, R184, 0x2, RZ, 0xc0, !PT ;  /* 0x00000002b8ff7812 */ /* 0x000fe2000784c0ff */
[----:B------:R-:W-:Y:S01]  /*4e60*/  IMAD.MOV.U32 R9, RZ, RZ, -0x800000 ;  /* 0xff800000ff097424 */ /* 0x000fe200078e00ff */
[----:B------:R-:W-:Y:S01]  /*4e70*/  LEA.HI.X.SX32 R227, R227, R4, 0x1, P4 ;  /* 0x00000004e3e37211 */ /* 0x000fe200020f0eff */
[----:B------:R2:W-:Y:S01]  /*4e80*/  STL [R1+0x3bc], R7 ;  /* 0x0003bc0701007387 */ /* 0x0005e20000100800 */
[----:B0-----:R-:W-:Y:S01]  /*4e90*/  LEA.HI.X.SX32 R6, R10, R42, 0x1, P3 ;  /* 0x0000002a0a067211 */ /* 0x001fe200018f0eff */
[----:B------:R-:W-:Y:S01]  /*4ea0*/  IMAD.MOV.U32 R10, RZ, RZ, 0x3f800000 ;  /* 0x3f800000ff0a7424 */ /* 0x000fe200078e00ff */
[----:B------:R-:W-:Y:S01]  /*4eb0*/  CS2R R42, SRZ ;  /* 0x00000000002a7805 */ /* 0x000fe2000001ff00 */
[----:B-1----:R-:W-:-:S02]  /*4ec0*/  IMAD.MOV.U32 R8, RZ, RZ, -0x800000 ;  /* 0xff800000ff087424 */ /* 0x002fc400078e00ff */
[----:B------:R0:W-:Y:S01]  /*4ed0*/  STL [R1+0x3c4], R6 ;  /* 0x0003c40601007387 */ /* 0x0001e20000100800 */
[----:B--2---:R-:W-:-:S03]  /*4ee0*/  SEL R7, RZ, 0x90, !P0 ;  /* 0x00000090ff077807 */ /* 0x004fc60004000000 */
[----:B------:R1:W-:Y:S01]  /*4ef0*/  STL [R1+0x3cc], R5 ;  /* 0x0003cc0501007387 */ /* 0x0003e20000100800 */
[----:B------:R-:W-:Y:S02]  /*4f00*/  LOP3.LUT R7, R7, 0x7f, R184, 0x78, !PT ;  /* 0x0000007f07077812 */ /* 0x000fe400078e78b8 */
[----:B------:R-:W-:Y:S01]  /*4f10*/  IADD3 R184, P3, R235, R2, RZ ;  /* 0x00000002ebb87210 */ /* 0x000fe20007f7e0ff */
[----:B0-----:R-:W-:Y:S01]  /*4f20*/  IMAD.MOV.U32 R6, RZ, RZ, 0x7632 ;  /* 0x00007632ff067424 */ /* 0x001fe200078e00ff */
[----:B------:R-:W-:Y:S02]  /*4f30*/  LOP3.LUT R221, R7, 0x20, RZ, 0x3c, !PT ;  /* 0x0000002007dd7812 */ /* 0x000fe400078e3cff */
[----:B------:R-:W-:Y:S01]  /*4f40*/  LEA.HI.X.SX32 R235, R235, R4, 0x1, P3 ;  /* 0x00000004ebeb7211 */ /* 0x000fe200018f0eff */
[----:B-1----:R-:W-:Y:S01]  /*4f50*/  IMAD.MOV.U32 R5, RZ, RZ, 0x5410 ;  /* 0x00005410ff057424 */ /* 0x002fe200078e00ff */
[----:B------:R-:W-:Y:S01]  /*4f60*/  SEL R6, R6, 0x3276, !P2 ;  /* 0x0000327606067807 */ /* 0x000fe20005000000 */
[----:B------:R0:W-:Y:S03]  /*4f70*/  STL [R1], R184 ;  /* 0x000000b801007387 */ /* 0x0001e60000100800 */
[----:B------:R-:W-:-:S02]  /*4f80*/  SEL R5, R5, 0x1054, !P2 ;  /* 0x0000105405057807 */ /* 0x000fc40005000000 */
[-C--:B------:R-:W-:Y:S02]  /*4f90*/  IADD3 R185, P2, R12, R2.reuse, RZ ;  /* 0x000000020cb97210 */ /* 0x080fe40007f5e0ff */
[----:B0-----:R-:W-:-:S03]  /*4fa0*/  IADD3 R184, P5, R13, R2, RZ ;  /* 0x000000020db87210 */ /* 0x001fc60007fbe0ff */
[----:B------:R0:W-:Y:S04]  /*4fb0*/  STL [R1+0x8], R185 ;  /* 0x000008b901007387 */ /* 0x0001e80000100800 */
[----:B------:R1:W-:Y:S01]  /*4fc0*/  STL [R1+0x10], R184 ;  /* 0x000010b801007387 */ /* 0x0003e20000100800 */
[-C--:B0-----:R-:W-:Y:S02]  /*4fd0*/  IADD3 R185, P4, R14, R2.reuse, RZ ;  /* 0x000000020eb97210 */ /* 0x081fe40007f9e0ff */
[----:B-1----:R-:W-:-:S03]  /*4fe0*/  IADD3 R184, P3, R15, R2, RZ ;  /* 0x000000020fb87210 */ /* 0x002fc60007f7e0ff */
[----:B------:R0:W-:Y:S04]  /*4ff0*/  STL [R1+0x18], R185 ;  /* 0x000018b901007387 */ /* 0x0001e80000100800 */
[----:B------:R1:W-:Y:S01]  /*5000*/  STL [R1+0x20], R184 ;  /* 0x000020b801007387 */ /* 0x0003e20000100800 */
[----:B0-----:R-:W-:Y:S02]  /*5010*/  LEA.HI.X.SX32 R185, R12, R4, 0x1, P2 ;  /* 0x000000040cb97211 */ /* 0x001fe400010f0eff */
[----:B------:R-:W-:Y:S02]  /*5020*/  IADD3 R12, P2, R16, R2, RZ ;  /* 0x00000002100c7210 */ /* 0x000fe40007f5e0ff */
[----:B-1----:R-:W-:Y:S01]  /*5030*/  LEA.HI.X.SX32 R184, R13, R4, 0x1, P5 ;  /* 0x000000040db87211 */ /* 0x002fe200028f0eff */
[----:B------:R-:W-:Y:S01]  /*5040*/  STL [R1+0x4], R185 ;  /* 0x000004b901007387 */ /* 0x000fe20000100800 */
[----:B------:R-:W-:-:S03]  /*5050*/  IADD3 R13, P5, R17, R2, RZ ;  /* 0x00000002110d7210 */ /* 0x000fc60007fbe0ff */
[----:B------:R0:W-:Y:S04]  /*5060*/  STL [R1+0x28], R12 ;  /* 0x0000280c01007387 */ /* 0x0001e80000100800 */
[----:B------:R-:W-:Y:S04]  /*5070*/  STL [R1+0xc], R184 ;  /* 0x00000cb801007387 */ /* 0x000fe80000100800 */
[----:B------:R1:W-:Y:S01]  /*5080*/  STL [R1+0x30], R13 ;  /* 0x0000300d01007387 */ /* 0x0003e20000100800 */
[----:B0-----:R-:W-:Y:S02]  /*5090*/  LEA.HI.X.SX32 R12, R14, R4, 0x1, P4 ;  /* 0x000000040e0c7211 */ /* 0x001fe400020f0eff */
[----:B------:R-:W-:-:S03]  /*50a0*/  IADD3 R14, P4, R18, R2, RZ ;  /* 0x00000002120e7210 */ /* 0x000fc60007f9e0ff */
[----:B------:R0:W-:Y:S01]  /*50b0*/  STL [R1+0x14], R12 ;  /* 0x0000140c01007387 */ /* 0x0001e20000100800 */
[----:B-1----:R-:W-:-:S03]  /*50c0*/  LEA.HI.X.SX32 R13, R15, R4, 0x1, P3 ;  /* 0x000000040f0d7211 */ /* 0x002fc600018f0eff */
[----:B------:R1:W-:Y:S04]  /*50d0*/  STL [R1+0x38], R14 ;  /* 0x0000380e01007387 */ /* 0x0003e80000100800 */
[----:B------:R2:W-:Y:S01]  /*50e0*/  STL [R1+0x1c], R13 ;  /* 0x00001c0d01007387 */ /* 0x0005e20000100800 */
[----:B0-----:R-:W-:Y:S02]  /*50f0*/  IADD3 R12, P3, R19, R2, RZ ;  /* 0x00000002130c7210 */ /* 0x001fe40007f7e0ff */
[----:B-1----:R-:W-:-:S03]  /*5100*/  LEA.HI.X.SX32 R14, R16, R4, 0x1, P2 ;  /* 0x00000004100e7211 */ /* 0x002fc600010f0eff */
[----:B------:R0:W-:Y:S01]  /*5110*/  STL [R1+0x40], R12 ;  /* 0x0000400c01007387 */ /* 0x0001e20000100800 */
[----:B--2---:R-:W-:-:S03]  /*5120*/  IADD3 R13, P2, R20, R2, RZ ;  /* 0x00000002140d7210 */ /* 0x004fc60007f5e0ff */
[----:B------:R1:W-:Y:S04]  /*5130*/  STL [R1+0x24], R14 ;  /* 0x0000240e01007387 */ /* 0x0003e80000100800 */
[----:B------:R2:W-:Y:S01]  /*5140*/  STL [R1+0x48], R13 ;  /* 0x0000480d01007387 */ /* 0x0005e20000100800 */
[----:B0-----:R-:W-:Y:S02]  /*5150*/  LEA.HI.X.SX32 R12, R17, R4, 0x1, P5 ;  /* 0x00000004110c7211 */ /* 0x001fe400028f0eff */
[----:B-1----:R-:W-:-:S03]  /*5160*/  IADD3 R14, P5, R21, R2, RZ ;  /* 0x00000002150e7210 */ /* 0x002fc60007fbe0ff */
[----:B------:R0:W-:Y:S01]  /*5170*/  STL [R1+0x2c], R12 ;  /* 0x00002c0c01007387 */ /* 0x0001e20000100800 */
[----:B--2---:R-:W-:-:S03]  /*5180*/  LEA.HI.X.SX32 R13, R18, R4, 0x1, P4 ;  /* 0x00000004120d7211 */ /* 0x004fc600020f0eff */
        /* <DEDUP_REMOVED lines=29> */
[----:B------:R-:W-:Y:S02]  /*5360*/  CS2R R134, SRZ ;  /* 0x0000000000867805 */ /* 0x000fe4000001ff00 */
[----:B--2---:R-:W-:Y:S01]  /*5370*/  IADD3 R13, P5, R139, R2, RZ ;  /* 0x000000028b0d7210 */ /* 0x004fe20007fbe0ff */
[----:B------:R1:W-:Y:S04]  /*5380*/  STL [R1+0x6c], R14 ;  /* 0x00006c0e01007387 */ /* 0x0003e80000100800 */
[----:B------:R2:W-:Y:S01]  /*5390*/  STL [R1+0x90], R13 ;  /* 0x0000900d01007387 */ /* 0x0005e20000100800 */
[----:B0-----:R-:W-:Y:S02]  /*53a0*/  LEA.HI.X.SX32 R12, R136, R4, 0x1, P4 ;  /* 0x00000004880c7211 */ /* 0x001fe400020f0eff */
[----:B-1----:R-:W-:-:S03]  /*53b0*/  IADD3 R14, P4, R140, R2, RZ ;  /* 0x000000028c0e7210 */ /* 0x002fc60007f9e0ff */
[----:B------:R0:W-:Y:S01]  /*53c0*/  STL [R1+0x74], R12 ;  /* 0x0000740c01007387 */ /* 0x0001e20000100800 */
[----:B--2---:R-:W-:-:S03]  /*53d0*/  LEA.HI.X.SX32 R13, R137, R4, 0x1, P3 ;  /* 0x00000004890d7211 */ /* 0x004fc600018f0eff */
[----:B------:R1:W-:Y:S01]  /*53e0*/  STL [R1+0x98], R14 ;  /* 0x0000980e01007387 */ /* 0x0003e20000100800 */
[----:B------:R-:W-:-:S03]  /*53f0*/  CS2R R136, SRZ ;  /* 0x0000000000887805 */ /* 0x000fc6000001ff00 */
        /* <DEDUP_REMOVED lines=8> */
[----:B------:R-:W-:Y:S02]  /*5480*/  CS2R R138, SRZ ;  /* 0x00000000008a7805 */ /* 0x000fe4000001ff00 */
[----:B-1----:R-:W-:Y:S01]  /*5490*/  IADD3 R14, P5, R143, R2, RZ ;  /* 0x000000028f0e7210 */ /* 0x002fe20007fbe0ff */
        /* <DEDUP_REMOVED lines=145> */
[----:B--2---:R-:W-:-:S05]  /*5db0*/  LEA.HI.X.SX32 R13, R174, R4, 0x1, P2 ;  /* 0x00000004ae0d7211 */ /* 0x004fca00010f0eff */
[----:B------:R1:W-:Y:S01]  /*5dc0*/  STL [R1+0x1a4], R13 ;  /* 0x0001a40d01007387 */ /* 0x0003e20000100800 */
[----:B0-----:R-:W-:-:S05]  /*5dd0*/  IADD3 R12, P2, R178, R2, RZ ;  /* 0x00000002b20c7210 */ /* 0x001fca0007f5e0ff */
[----:B------:R0:W-:Y:S01]  /*5de0*/  STL [R1+0x1c8], R12 ;  /* 0x0001c80c01007387 */ /* 0x0001e20000100800 */
[----:B-1----:R-:W-:-:S03]  /*5df0*/  IADD3 R13, P5, R179, R2, RZ ;  /* 0x00000002b30d7210 */ /* 0x002fc60007fbe0ff */
[----:B------:R1:W-:Y:S04]  /*5e00*/  STL [R1+0x1ac], R14 ;  /* 0x0001ac0e01007387 */ /* 0x0003e80000100800 */
[----:B------:R2:W-:Y:S01]  /*5e10*/  STL [R1+0x1d0], R13 ;  /* 0x0001d00d01007387 */ /* 0x0005e20000100800 */
[----:B0-----:R-:W-:Y:S02]  /*5e20*/  LEA.HI.X.SX32 R12, R176, R4, 0x1, P4 ;  /* 0x00000004b00c7211 */ /* 0x001fe400020f0eff */
[----:B-1----:R-:W-:-:S03]  /*5e30*/  LOP3.LUT R14, R0, 0x20, RZ, 0x3c, !PT ;  /* 0x00000020000e7812 */ /* 0x002fc600078e3cff */
[----:B------:R0:W-:Y:S01]  /*5e40*/  STL [R1+0x1b4], R12 ;  /* 0x0001b40c01007387 */ /* 0x0001e20000100800 */
[----:B------:R-:W-:Y:S02]  /*5e50*/  LOP3.LUT R14, R0, 0x50, RZ, 0x3c, !PT ;  /* 0x00000050000e7812 */ /* 0x000fe400078e3cff */
[----:B--2---:R-:W-:Y:S02]  /*5e60*/  LEA.HI.X.SX32 R13, R177, R4, 0x1, P3 ;  /* 0x00000004b10d7211 */ /* 0x004fe400018f0eff */
[----:B0-----:R-:W-:-:S05]  /*5e70*/  IADD3 R12, P4, R180, R2, RZ ;  /* 0x00000002b40c7210 */ /* 0x001fca0007f9e0ff */
[----:B------:R0:W-:Y:S04]  /*5e80*/  STL [R1+0x1d8], R12 ;  /* 0x0001d80c01007387 */ /* 0x0001e80000100800 */
[----:B------:R1:W-:Y:S01]  /*5e90*/  STL [R1+0x1bc], R13 ;  /* 0x0001bc0d01007387 */ /* 0x0003e20000100800 */
[-C--:B0-----:R-:W-:Y:S02]  /*5ea0*/  LEA.HI.X.SX32 R12, R178, R4.reuse, 0x1, P2 ;  /* 0x00000004b20c7211 */ /* 0x081fe400010f0eff */
[----:B-1----:R-:W-:-:S03]  /*5eb0*/  LEA.HI.X.SX32 R13, R179, R4, 0x1, P5 ;  /* 0x00000004b30d7211 */ /* 0x002fc600028f0eff */
[----:B------:R0:W-:Y:S04]  /*5ec0*/  STL [R1+0x1c4], R12 ;  /* 0x0001c40c01007387 */ /* 0x0001e80000100800 */
[----:B------:R1:W-:Y:S01]  /*5ed0*/  STL [R1+0x1cc], R13 ;  /* 0x0001cc0d01007387 */ /* 0x0003e20000100800 */
[----:B0-----:R-:W-:Y:S02]  /*5ee0*/  LEA.HI.X.SX32 R12, R180, R4, 0x1, P4 ;  /* 0x00000004b40c7211 */ /* 0x001fe400020f0eff */
[----:B-1----:R-:W-:-:S03]  /*5ef0*/  LOP3.LUT R13, R0, 0x10, RZ, 0x3c, !PT ;  /* 0x00000010000d7812 */ /* 0x002fc600078e3cff */
[----:B------:R0:W-:Y:S01]  /*5f00*/  STL [R1+0x1d4], R12 ;  /* 0x0001d40c01007387 */ /* 0x0001e20000100800 */
[C---:B------:R-:W-:Y:S02]  /*5f10*/  LOP3.LUT R13, R0.reuse, 0x40, RZ, 0x3c, !PT ;  /* 0x00000040000d7812 */ /* 0x040fe400078e3cff */
[C---:B------:R-:W-:Y:S02]  /*5f20*/  LOP3.LUT R13, R0.reuse, 0x70, RZ, 0x3c, !PT ;  /* 0x00000070000d7812 */ /* 0x040fe400078e3cff */
[C---:B0-----:R-:W-:Y:S02]  /*5f30*/  LOP3.LUT R12, R0.reuse, 0x30, RZ, 0x3c, !PT ;  /* 0x00000030000c7812 */ /* 0x041fe400078e3cff */
[----:B------:R-:W-:Y:S02]  /*5f40*/  LOP3.LUT R12, R0, 0x60, RZ, 0x3c, !PT ;  /* 0x00000060000c7812 */ /* 0x000fe400078e3cff */
[----:B------:R-:W-:-:S07]  /*5f50*/  LOP3.LUT R12, R3, 0x1, RZ, 0x3c, !PT ;  /* 0x00000001030c7812 */ /* 0x000fce00078e3cff */
.L_x_1:
[----:B------:R-:W2:Y:S04]  /*5f60*/  LDL R21, [R1] ;  /* 0x0000000001157983 */ /* 0x000ea80000100800 */
[----:B------:R-:W3:Y:S04]  /*5f70*/  LDL R20, [R1+0x8] ;  /* 0x0000080001147983 */ /* 0x000ee80000100800 */
[----:B------:R-:W4:Y:S04]  /*5f80*/  LDL R185, [R1+0x10] ;  /* 0x0000100001b97983 */ /* 0x000f280000100800 */
[----:B------:R-:W5:Y:S04]  /*5f90*/  LDL R23, [R1+0x4] ;  /* 0x0000040001177983 */ /* 0x000f680000100800 */
        /* <DEDUP_REMOVED lines=12> */
[----:B------:R-:W5:Y:S01]  /*6060*/  LDL R191, [R1+0x48] ;  /* 0x0000480001bf7983 */ /* 0x000f620000100800 */
[----:B------:R-:W-:-:S02]  /*6070*/  USHF.R.S32.HI UR9, URZ, 0x1f, UR6 ;  /* 0x0000001f3f097899 */ /* 0x000fc40008011406 */
[----:B------:R-:W-:Y:S02]  /*6080*/  IADD3 R12, P2, R2, UR6, RZ ;  /* 0x00000006020c7c10 */ /* 0x000fe4000ff5e0ff */
[----:B------:R-:W-:Y:S01]  /*6090*/  IADD3 R16, P3, R225, UR6, RZ ;  /* 0x00000006e1107c10 */ /* 0x000fe2000ff7e0ff */
[----:B------:R-:W5:Y:S01]  /*60a0*/  LDL R197, [R1+0x70] ;  /* 0x0000700001c57983 */ /* 0x000f620000100800 */
[----:B------:R-:W-:Y:S02]  /*60b0*/  IADD3.X R13, R4, UR9, RZ, P2, !PT ;  /* 0x00000009040d7c10 */ /* 0x000fe400097fe4ff */
[----:B------:R-:W-:Y:S01]  /*60c0*/  IADD3 R14, P2, R229, UR6, RZ ;  /* 0x00000006e50e7c10 */ /* 0x000fe2000ff5e0ff */
[----:B------:R-:W5:Y:S01]  /*60d0*/  LDL R198, [R1+0xc4] ;  /* 0x0000c40001c67983 */ /* 0x000f620000100800 */
[----:B------:R-:W-:Y:S02]  /*60e0*/  IADD3.X R17, R223, UR9, RZ, P3, !PT ;  /* 0x00000009df117c10 */ /* 0x000fe40009ffe4ff */
[----:B------:R-:W-:Y:S01]  /*60f0*/  IADD3 R18, P3, R233, UR6, RZ ;  /* 0x00000006e9127c10 */ /* 0x000fe2000ff7e0ff */
[----:B------:R-:W5:Y:S01]  /*6100*/  LDG.E.U8 R12, desc[UR48][R12.64] ;  /* 0x000000300c0c7981 */ /* 0x000f62000c1e1100 */
[----:B------:R-:W-:-:S02]  /*6110*/  IADD3.X R15, R227, UR9, RZ, P2, !PT ;  /* 0x00000009e30f7c10 */ /* 0x000fc400097fe4ff */
[----:B------:R-:W-:Y:S01]  /*6120*/  IADD3.X R19, R231, UR9, RZ, P3, !PT ;  /* 0x00000009e7137c10 */ /* 0x000fe20009ffe4ff */
[----:B------:R-:W5:Y:S04]  /*6130*/  LDL R202, [R1+0x140] ;  /* 0x0001400001ca7983 */ /* 0x000f680000100800 */
[----:B------:R-:W5:Y:S04]  /*6140*/  LDG.E.U8 R14, desc[UR48][R14.64] ;  /* 0x000000300e0e7981 */ /* 0x000f68000c1e1100 */
[----:B------:R2:W5:Y:S04]  /*6150*/  LDG.E.U8 R13, desc[UR48][R16.64] ;  /* 0x00000030100d7981 */ /* 0x000568000c1e1100 */
[----:B------:R-:W5:Y:S04]  /*6160*/  LDL R204, [R1+0x150] ;  /* 0x0001500001cc7983 */ /* 0x000f680000100800 */
[----:B------:R4:W5:Y:S04]  /*6170*/  LDG.E.U8 R15, desc[UR48][R18.64] ;  /* 0x00000030120f7981 */ /* 0x000968000c1e1100 */
        /* <DEDUP_REMOVED lines=36> */
[----:B------:R-:W-:Y:S01]  /*63c0*/  UMOV UR22, UR4 ;  /* 0x0000000400167c82 */ /* 0x000fe20008000000 */
[----:B------:R-:W-:Y:S01]  /*63d0*/  UMOV UR23, 0x40000040 ;  /* 0x4000004000177882 */ /* 0x000fe20000000000 */
[----:B------:R-:W-:Y:S01]  /*63e0*/  UMOV UR21, 0x40000040 ;  /* 0x4000004000157882 */ /* 0x000fe20000000000 */
[----:B------:R-:W5:Y:S04]  /*63f0*/  LDL R251, [R1+0x3b0] ;  /* 0x0003b00001fb7983 */ /* 0x000f680000100800 */
[----:B------:R-:W5:Y:S04]  /*6400*/  LDL R250, [R1+0x3b8] ;  /* 0x0003b80001fa7983 */ /* 0x000f680000100800 */
[----:B------:R-:W5:Y:S04]  /*6410*/  LDL R249, [R1+0x3c0] ;  /* 0x0003c00001f97983 */ /* 0x000f680000100800 */
[----:B------:R-:W5:Y:S04]  /*6420*/  LDL R248, [R1+0x3c8] ;  /* 0x0003c80001f87983 */ /* 0x000f680000100800 */
[----:B------:R-:W5:Y:S04]  /*6430*/  LDL R247, [R1+0x3d0] ;  /* 0x0003d00001f77983 */ /* 0x000f680000100800 */
[----:B------:R-:W5:Y:S04]  /*6440*/  LDL R245, [R1+0x3cc] ;  /* 0x0003cc0001f57983 */ /* 0x000f680000100800 */
[----:B------:R-:W5:Y:S01]  /*6450*/  LDL R246, [R1+0x3d8] ;  /* 0x0003d80001f67983 */ /* 0x000f620000100800 */
[----:B--2---:R-:W-:-:S02]  /*6460*/  IADD3 R16, P2, R21, UR6, RZ ;  /* 0x0000000615107c10 */ /* 0x004fc4000ff5e0ff */
[----:B---3--:R-:W-:Y:S02]  /*6470*/  IADD3 R20, P3, R20, UR6, RZ ;  /* 0x0000000614147c10 */ /* 0x008fe4000ff7e0ff */
[----:B------:R-:W-:Y:S02]  /*6480*/  IADD3.X R17, R235, UR9, RZ, P2, !PT ;  /* 0x00000009eb117c10 */ /* 0x000fe400097fe4ff */
[----:B----4-:R-:W-:Y:S02]  /*6490*/  IADD3 R18, P2, R185, UR6, RZ ;  /* 0x00000006b9127c10 */ /* 0x010fe4000ff5e0ff */
[----:B------:R-:W2:Y:S01]  /*64a0*/  LDL R185, [R1+0x3c] ;  /* 0x00003c0001b97983 */ /* 0x000ea20000100800 */
[----:B-----5:R-:W-:-:S03]  /*64b0*/  IADD3.X R21, R23, UR9, RZ, P3, !PT ;  /* 0x0000000917157c10 */ /* 0x020fc60009ffe4ff */
[----:B------:R-:W3:Y:S01]  /*64c0*/  LDG.E.U8 R16, desc[UR48][R16.64] ;  /* 0x0000003010107981 */ /* 0x000ee2000c1e1100 */
[----:B------:R-:W-:-:S03]  /*64d0*/  IADD3.X R19, R193, UR9, RZ, P2, !PT ;  /* 0x00000009c1137c10 */ /* 0x000fc600097fe4ff */
[----:B------:R-:W4:Y:S01]  /*64e0*/  LDL R193, [R1+0x50] ;  /* 0x0000500001c17983 */ /* 0x000f220000100800 */
[----:B------:R-:W-:-:S03]  /*64f0*/  IADD3 R22, P3, R22, UR6, RZ ;  /* 0x0000000616167c10 */ /* 0x000fc6000ff7e0ff */
[----:B------:R-:W5:Y:S04]  /*6500*/  LDG.E.U8 R18, desc[UR48][R18.64] ;  /* 0x0000003012127981 */ /* 0x000f68000c1e1100 */
[----:B------:R0:W5:Y:S01]  /*6510*/  LDG.E.U8 R17, desc[UR48][R20.64] ;  /* 0x0000003014117981 */ /* 0x000162000c1e1100 */
[----:B------:R-:W-:-:S03]  /*6520*/  IADD3.X R23, R194, UR9, RZ, P3, !PT ;  /* 0x00000009c2177c10 */ /* 0x000fc60009ffe4ff */
[----:B------:R-:W3:Y:S01]  /*6530*/  LDL R194, [R1+0x58] ;  /* 0x0000580001c27983 */ /* 0x000ee20000100800 */
[----:B0-----:R-:W-:-:S03]  /*6540*/  IADD3 R20, P2, R186, UR6, RZ ;  /* 0x00000006ba147c10 */ /* 0x001fc6000ff5e0ff */
[----:B------:R0:W5:Y:S04]  /*6550*/  LDG.E.U8 R19, desc[UR48][R22.64] ;  /* 0x0000003016137981 */ /* 0x000168000c1e1100 */
[----:B------:R-:W3:Y:S01]  /*6560*/  LDL R186, [R1+0x44] ;  /* 0x0000440001ba7983 */ /* 0x000ee20000100800 */
[----:B------:R-:W-:Y:S02]  /*6570*/  IADD3 R152, P3, R187, UR6, RZ ;  /* 0x00000006bb987c10 */ /* 0x000fe4000ff7e0ff */
[----:B------:R-:W-:Y:S01]  /*6580*/  IADD3.X R21, R192, UR9, RZ, P2, !PT ;  /* 0x00000009c0157c10 */ /* 0x000fe200097fe4ff */
[----:B------:R-:W5:Y:S04]  /*6590*/  LDL R187, [R1+0x4c] ;  /* 0x00004c0001bb7983 */ /* 0x000f680000100800 */
[----:B------:R-:W5:Y:S01]  /*65a0*/  LDL R192, [R1+0x60] ;  /* 0x0000600001c07983 */ /* 0x000f620000100800 */
[----:B0-----:R-:W-:-:S02]  /*65b0*/  IADD3 R22, P2, R189, UR6, RZ ;  /* 0x00000006bd167c10 */ /* 0x001fc4000ff5e0ff */
[----:B------:R-:W-:Y:S01]  /*65c0*/  IADD3.X R153, R190, UR9, RZ, P3, !PT ;  /* 0x00000009be997c10 */ /* 0x000fe20009ffe4ff */
[----:B------:R-:W5:Y:S01]  /*65d0*/  LDL R189, [R1+0x54] ;  /* 0x0000540001bd7983 */ /* 0x000f620000100800 */
[----:B------:R-:W-:-:S03]  /*65e0*/  IADD3 R154, P3, R188, UR6, RZ ;  /* 0x00000006bc9a7c10 */ /* 0x000fc6000ff7e0ff */
[----:B------:R-:W5:Y:S01]  /*65f0*/  LDL R188, [R1+0x5c] ;  /* 0x00005c0001bc7983 */ /* 0x000f620000100800 */
[----:B------:R-:W-:-:S03]  /*6600*/  IADD3.X R23, R196, UR9, RZ, P2, !PT ;  /* 0x00000009c4177c10 */ /* 0x000fc600097fe4ff */
[----:B------:R-:W5:Y:S01]  /*6610*/  LDL R190, [R1+0x68] ;  /* 0x0000680001be7983 */ /* 0x000f620000100800 */
[----:B------:R-:W-:-:S03]  /*6620*/  IADD3.X R155, R195, UR9, RZ, P3, !PT ;  /* 0x00000009c39b7c10 */ /* 0x000fc60009ffe4ff */
[----:B------:R-:W5:Y:S01]  /*6630*/  LDG.E.U8 R20, desc[UR48][R20.64] ;  /* 0x0000003014147981 */ /* 0x000f62000c1e1100 */
[----:B------:R-:W-:-:S03]  /*6640*/  IADD3 R156, P3, R191, UR6, RZ ;  /* 0x00000006bf9c7c10 */ /* 0x000fc6000ff7e0ff */
[----:B------:R-:W5:Y:S04]  /*6650*/  LDL R195, [R1+0x78] ;  /* 0x0000780001c37983 */ /* 0x000f680000100800 */
[----:B------:R-:W5:Y:S04]  /*6660*/  LDL R191, [R1+0x6c] ;  /* 0x00006c0001bf7983 */ /* 0x000f680000100800 */
[----:B------:R0:W5:Y:S04]  /*6670*/  LDG.E.U8 R21, desc[UR48][R152.64] ;  /* 0x0000003098157981 */ /* 0x000168000c1e1100 */
[----:B------:R-:W5:Y:S04]  /*6680*/  LDG.E.U8 R22, desc[UR48][R22.64] ;  /* 0x0000003016167981 */ /* 0x000f68000c1e1100 */
[----:B------:R-:W5:Y:S01]  /*6690*/  LDL R196, [R1+0x8c] ;  /* 0x00008c0001c47983 */ /* 0x000f620000100800 */
[----:B0-----:R-:W-:-:S03]  /*66a0*/  IADD3 R152, P2, R184, UR6, RZ ;  /* 0x00000006b8987c10 */ /* 0x001fc6000ff5e0ff */
[----:B------:R-:W5:Y:S04]  /*66b0*/  LDL R184, [R1+0x64] ;  /* 0x0000640001b87983 */ /* 0x000f680000100800 */
[----:B------:R4:W5:Y:S01]  /*66c0*/  LDG.E.U8 R23, desc[UR48][R154.64] ;  /* 0x000000309a177981 */ /* 0x000962000c1e1100 */
[----:B--2---:R-:W-:-:S03]  /*66d0*/  IADD3.X R153, R185, UR9, RZ, P2, !PT ;  /* 0x00000009b9997c10 */ /* 0x004fc600097fe4ff */
[----:B------:R-:W2:Y:S04]  /*66e0*/  LDL R185, [R1+0x80] ;  /* 0x0000800001b97983 */ /* 0x000ea80000100800 */
[----:B------:R-:W2:Y:S01]  /*66f0*/  LDG.E.U8 R152, desc[UR48][R152.64] ;  /* 0x0000003098987981 */ /* 0x000ea2000c1e1100 */
[----:B----4-:R-:W-:-:S03]  /*6700*/  IADD3 R154, P2, R193, UR6, RZ ;  /* 0x00000006c19a7c10 */ /* 0x010fc6000ff5e0ff */
[----:B------:R-:W4:Y:S01]  /*6710*/  LDL R193, [R1+0x74] ;  /* 0x0000740001c17983 */ /* 0x000f220000100800 */
[----:B---3--:R-:W-:-:S03]  /*6720*/  IADD3.X R157, R186, UR9, RZ, P3, !PT ;  /* 0x00000009ba9d7c10 */ /* 0x008fc60009ffe4ff */
[----:B------:R-:W3:Y:S01]  /*6730*/  LDL R186, [R1+0x88] ;  /* 0x0000880001ba7983 */ /* 0x000ee20000100800 */
[----:B------:R-:W-:Y:S02]  /*6740*/  IADD3 R158, P3, R194, UR6, RZ ;  /* 0x00000006c29e7c10 */ /* 0x000fe4000ff7e0ff */
[----:B-----5:R-:W-:Y:S01]  /*6750*/  IADD3.X R155, R187, UR9, RZ, P2, !PT ;  /* 0x00000009bb9b7c10 */ /* 0x020fe200097fe4ff */
[----:B------:R0:W5:Y:S04]  /*6760*/  LDG.E.U8 R153, desc[UR48][R156.64] ;  /* 0x000000309c997981 */ /* 0x000168000c1e1100 */
[----:B------:R-:W5:Y:S04]  /*6770*/  LDL R194, [R1+0x7c] ;  /* 0x00007c0001c27983 */ /* 0x000f680000100800 */
[----:B------:R-:W5:Y:S01]  /*6780*/  LDL R187, [R1+0x90] ;  /* 0x0000900001bb7983 */ /* 0x000f620000100800 */
[----:B0-----:R-:W-:-:S03]  /*6790*/  IADD3 R156, P2, R192, UR6, RZ ;  /* 0x00000006c09c7c10 */ /* 0x001fc6000ff5e0ff */
[----:B------:R-:W5:Y:S01]  /*67a0*/  LDL R192, [R1+0x84] ;  /* 0x0000840001c07983 */ /* 0x000f620000100800 */
[----:B------:R-:W-:Y:S02]  /*67b0*/  IADD3.X R159, R189, UR9, RZ, P3, !PT ;  /* 0x00000009bd9f7c10 */ /* 0x000fe40009ffe4ff */
[----:B------:R-:W-:Y:S01]  /*67c0*/  IADD3.X R157, R188, UR9, RZ, P2, !PT ;  /* 0x00000009bc9d7c10 */ /* 0x000fe200097fe4ff */
[----:B------:R-:W5:Y:S04]  /*67d0*/  LDL R189, [R1+0x98] ;  /* 0x0000980001bd7983 */ /* 0x000f680000100800 */
[----:B------:R-:W5:Y:S01]  /*67e0*/  LDL R188, [R1+0xa0] ;  /* 0x0000a00001bc7983 */ /* 0x000f620000100800 */
[----:B------:R-:W-:-:S03]  /*67f0*/  IADD3 R160, P3, R190, UR6, RZ ;  /* 0x00000006bea07c10 */ /* 0x000fc6000ff7e0ff */
[----:B------:R-:W5:Y:S04]  /*6800*/  LDG.E.U8 R154, desc[UR48][R154.64] ;  /* 0x000000309a9a7981 */ /* 0x000f68000c1e1100 */
[----:B------:R-:W5:Y:S04]  /*6810*/  LDL R190, [R1+0x94] ;  /* 0x0000940001be7983 */ /* 0x000f680000100800 */
[----:B------:R-:W5:Y:S04]  /*6820*/  LDG.E.U8 R156, desc[UR48][R156.64] ;  /* 0x000000309c9c7981 */ /* 0x000f68000c1e1100 */
[----:B------:R0:W5:Y:S01]  /*6830*/  LDG.E.U8 R155, desc[UR48][R158.64] ;  /* 0x000000309e9b7981 */ /* 0x000162000c1e1100 */
[----:B------:R-:W-:-:S03]  /*6840*/  IADD3.X R161, R184, UR9, RZ, P3, !PT ;  /* 0x00000009b8a17c10 */ /* 0x000fc60009ffe4ff */
[----:B------:R-:W5:Y:S01]  /*6850*/  LDL R184, [R1+0xa8] ;  /* 0x0000a80001b87983 */ /* 0x000f620000100800 */
[----:B0-----:R-:W-:Y:S02]  /*6860*/  IADD3 R158, P2, R197, UR6, RZ ;  /* 0x00000006c59e7c10 */ /* 0x001fe4000ff5e0ff */
[----:B------:R-:W-:Y:S01]  /*6870*/  IADD3 R162, P3, R195, UR6, RZ ;  /* 0x00000006c3a27c10 */ /* 0x000fe2000ff7e0ff */
[----:B------:R2:W5:Y:S01]  /*6880*/  LDG.E.U8 R157, desc[UR48][R160.64] ;  /* 0x00000030a09d7981 */ /* 0x000562000c1e1100 */
[----:B------:R-:W-:-:S03]  /*6890*/  IADD3.X R159, R191, UR9, RZ, P2, !PT ;  /* 0x00000009bf9f7c10 */ /* 0x000fc600097fe4ff */
[----:B------:R-:W5:Y:S04]  /*68a0*/  LDL R195, [R1+0x9c] ;  /* 0x00009c0001c37983 */ /* 0x000f680000100800 */
[----:B------:R-:W5:Y:S04]  /*68b0*/  LDL R191, [R1+0xb0] ;  /* 0x0000b00001bf7983 */ /* 0x000f680000100800 */
[----:B------:R-:W5:Y:S04]  /*68c0*/  LDG.E.U8 R158, desc[UR48][R158.64] ;  /* 0x000000309e9e7981 */ /* 0x000f68000c1e1100 */
[----:B------:R-:W5:Y:S01]  /*68d0*/  LDL R197, [R1+0xe0] ;  /* 0x0000e00001c57983 */ /* 0x000f620000100800 */
[----:B--2---:R-:W-:-:S03]  /*68e0*/  IADD3 R160, P2, R185, UR6, RZ ;  /* 0x00000006b9a07c10 */ /* 0x004fc6000ff5e0ff */
[----:B------:R-:W2:Y:S01]  /*68f0*/  LDL R185, [R1+0xa4] ;  /* 0x0000a40001b97983 */ /* 0x000ea20000100800 */
[----:B----4-:R-:W-:-:S03]  /*6900*/  IADD3.X R163, R193, UR9, RZ, P3, !PT ;  /* 0x00000009c1a37c10 */ /* 0x010fc60009ffe4ff */
[----:B------:R-:W4:Y:S04]  /*6910*/  LDL R193, [R1+0xb8] ;  /* 0x0000b80001c17983 */ /* 0x000f280000100800 */
[----:B------:R0:W4:Y:S01]  /*6920*/  LDG.E.U8 R159, desc[UR48][R162.64] ;  /* 0x00000030a29f7981 */ /* 0x000122000c1e1100 */
[----:B---3--:R-:W-:-:S03]  /*6930*/  IADD3 R164, P3, R186, UR6, RZ ;  /* 0x00000006baa47c10 */ /* 0x008fc6000ff7e0ff */
[----:B------:R-:W3:Y:S01]  /*6940*/  LDL R186, [R1+0xac] ;  /* 0x0000ac0001ba7983 */ /* 0x000ee20000100800 */
[----:B-----5:R-:W-:-:S03]  /*6950*/  IADD3.X R161, R194, UR9, RZ, P2, !PT ;  /* 0x00000009c2a17c10 */ /* 0x020fc600097fe4ff */
[----:B------:R-:W5:Y:S01]  /*6960*/  LDL R194, [R1+0xc0] ;  /* 0x0000c00001c27983 */ /* 0x000f620000100800 */
[----:B0-----:R-:W-:-:S03]  /*6970*/  IADD3 R162, P2, R187, UR6, RZ ;  /* 0x00000006bba27c10 */ /* 0x001fc6000ff5e0ff */
[----:B------:R-:W5:Y:S01]  /*6980*/  LDL R187, [R1+0xb4] ;  /* 0x0000b40001bb7983 */ /* 0x000f620000100800 */
[----:B------:R-:W-:-:S03]  /*6990*/  IADD3.X R165, R192, UR9, RZ, P3, !PT ;  /* 0x00000009c0a57c10 */ /* 0x000fc60009ffe4ff */
[----:B------:R-:W5:Y:S01]  /*69a0*/  LDG.E.U8 R160, desc[UR48][R160.64] ;  /* 0x00000030a0a07981 */ /* 0x000f62000c1e1100 */
[----:B------:R-:W-:Y:S02]  /*69b0*/  IADD3.X R163, R196, UR9, RZ, P2, !PT ;  /* 0x00000009c4a37c10 */ /* 0x000fe400097fe4ff */
[----:B------:R-:W-:Y:S01]  /*69c0*/  IADD3 R166, P3, R189, UR6, RZ ;  /* 0x00000006bda67c10 */ /* 0x000fe2000ff7e0ff */
[----:B------:R-:W5:Y:S04]  /*69d0*/  LDL R192, [R1+0xc8] ;  /* 0x0000c80001c07983 */ /* 0x000f680000100800 */
[----:B------:R-:W5:Y:S04]  /*69e0*/  LDL R189, [R1+0xbc] ;  /* 0x0000bc0001bd7983 */ /* 0x000f680000100800 */
[----:B------:R0:W5:Y:S04]  /*69f0*/  LDG.E.U8 R161, desc[UR48][R164.64] ;  /* 0x00000030a4a17981 */ /* 0x000168000c1e1100 */
[----:B------:R-:W5:Y:S04]  /*6a00*/  LDG.E.U8 R162, desc[UR48][R162.64] ;  /* 0x00000030a2a27981 */ /* 0x000f68000c1e1100 */
[----:B------:R-:W5:Y:S01]  /*6a10*/  LDL R196, [R1+0xe4] ;  /* 0x0000e40001c47983 */ /* 0x000f620000100800 */
[----:B0-----:R-:W-:-:S03]  /*6a20*/  IADD3 R164, P2, R188, UR6, RZ ;  /* 0x00000006bca47c10 */ /* 0x001fc6000ff5e0ff */
[----:B------:R-:W5:Y:S01]  /*6a30*/  LDL R188, [R1+0xd0] ;  /* 0x0000d00001bc7983 */ /* 0x000f620000100800 */
[----:B------:R-:W-:-:S03]  /*6a40*/  IADD3.X R167, R190, UR9, RZ, P3, !PT ;  /* 0x00000009bea77c10 */ /* 0x000fc60009ffe4ff */
[----:B------:R-:W5:Y:S01]  /*6a50*/  LDL R190, [R1+0xd8] ;  /* 0x0000d80001be7983 */ /* 0x000f620000100800 */
[----:B------:R-:W-:-:S03]  /*6a60*/  IADD3 R168, P3, R184, UR6, RZ ;  /* 0x00000006b8a87c10 */ /* 0x000fc6000ff7e0ff */
[----:B------:R-:W5:Y:S04]  /*6a70*/  LDL R184, [R1+0xcc] ;  /* 0x0000cc0001b87983 */ /* 0x000f680000100800 */
[----:B------:R0:W5:Y:S01]  /*6a80*/  LDG.E.U8 R163, desc[UR48][R166.64] ;  /* 0x00000030a6a37981 */ /* 0x000162000c1e1100 */
[----:B------:R-:W-:-:S03]  /*6a90*/  IADD3.X R165, R195, UR9, RZ, P2, !PT ;  /* 0x00000009c3a57c10 */ /* 0x000fc600097fe4ff */
[----:B------:R-:W5:Y:S04]  /*6aa0*/  LDL R195, [R1+0xf8] ;  /* 0x0000f80001c37983 */ /* 0x000f680000100800 */
[----:B------:R-:W5:Y:S01]  /*6ab0*/  LDG.E.U8 R164, desc[UR48][R164.64] ;  /* 0x00000030a4a47981 */ /* 0x000f62000c1e1100 */
[----:B0-----:R-:W-:-:S03]  /*6ac0*/  IADD3 R166, P2, R191, UR6, RZ ;  /* 0x00000006bfa67c10 */ /* 0x001fc6000ff5e0ff */
[----:B------:R-:W5:Y:S01]  /*6ad0*/  LDL R191, [R1+0xd4] ;  /* 0x0000d40001bf7983 */ /* 0x000f620000100800 */
[----:B--2---:R-:W-:-:S03]  /*6ae0*/  IADD3.X R169, R185, UR9, RZ, P3, !PT ;  /* 0x00000009b9a97c10 */ /* 0x004fc60009ffe4ff */
[----:B------:R-:W2:Y:S04]  /*6af0*/  LDL R185, [R1+0xe8] ;  /* 0x0000e80001b97983 */ /* 0x000ea80000100800 */
[----:B------:R5:W2:Y:S01]  /*6b00*/  LDG.E.U8 R165, desc[UR48][R168.64] ;  /* 0x00000030a8a57981 */ /* 0x000aa2000c1e1100 */
[----:B----4-:R-:W-:-:S03]  /*6b10*/  IADD3 R170, P3, R193, UR6, RZ ;  /* 0x00000006c1aa7c10 */ /* 0x010fc6000ff7e0ff */
[----:B------:R-:W4:Y:S01]  /*6b20*/  LDL R193, [R1+0xdc] ;  /* 0x0000dc0001c17983 */ /* 0x000f220000100800 */
[----:B---3--:R-:W-:-:S03]  /*6b30*/  IADD3.X R167, R186, UR9, RZ, P2, !PT ;  /* 0x00000009baa77c10 */ /* 0x008fc600097fe4ff */
[----:B------:R-:W3:Y:S04]  /*6b40*/  LDL R186, [R1+0xf0] ;  /* 0x0000f00001ba7983 */ /* 0x000ee80000100800 */
[----:B------:R-:W3:Y:S01]  /*6b50*/  LDG.E.U8 R166, desc[UR48][R166.64] ;  /* 0x00000030a6a67981 */ /* 0x000ee2000c1e1100 */
[----:B-----5:R-:W-:-:S03]  /*6b60*/  IADD3 R168, P2, R194, UR6, RZ ;  /* 0x00000006c2a87c10 */ /* 0x020fc6000ff5e0ff */
[----:B------:R-:W5:Y:S01]  /*6b70*/  LDL R194, [R1+0x100] ;  /* 0x0001000001c27983 */ /* 0x000f620000100800 */
[----:B------:R-:W-:-:S03]  /*6b80*/  IADD3.X R171, R187, UR9, RZ, P3, !PT ;  /* 0x00000009bbab7c10 */ /* 0x000fc60009ffe4ff */
[----:B------:R-:W5:Y:S04]  /*6b90*/  LDL R187, [R1+0xec] ;  /* 0x0000ec0001bb7983 */ /* 0x000f680000100800 */
[----:B------:R0:W5:Y:S01]  /*6ba0*/  LDG.E.U8 R167, desc[UR48][R170.64] ;  /* 0x00000030aaa77981 */ /* 0x000162000c1e1100 */
[----:B------:R-:W-:Y:S02]  /*6bb0*/  IADD3.X R169, R189, UR9, RZ, P2, !PT ;  /* 0x00000009bda97c10 */ /* 0x000fe400097fe4ff */
[----:B------:R-:W-:Y:S01]  /*6bc0*/  IADD3 R172, P3, R192, UR6, RZ ;  /* 0x00000006c0ac7c10 */ /* 0x000fe2000ff7e0ff */
[----:B------:R-:W5:Y:S04]  /*6bd0*/  LDL R189, [R1+0x108] ;  /* 0x0001080001bd7983 */ /* 0x000f680000100800 */
[----:B------:R-:W5:Y:S01]  /*6be0*/  LDL R192, [R1+0xf4] ;  /* 0x0000f40001c07983 */ /* 0x000f620000100800 */
[----:B------:R-:W-:-:S03]  /*6bf0*/  IADD3 R178, P2, R188, UR6, RZ ;  /* 0x00000006bcb27c10 */ /* 0x000fc6000ff5e0ff */
[----:B------:R-:W5:Y:S04]  /*6c00*/  LDG.E.U8 R168, desc[UR48][R168.64] ;  /* 0x00000030a8a87981 */ /* 0x000f68000c1e1100 */
[----:B------:R-:W5:Y:S01]  /*6c10*/  LDL R188, [R1+0xfc] ;  /* 0x0000fc0001bc7983 */ /* 0x000f620000100800 */
[----:B------:R-:W-:Y:S02]  /*6c20*/  IADD3.X R173, R198, UR9, RZ, P3, !PT ;  /* 0x00000009c6ad7c10 */ /* 0x000fe40009ffe4ff */
[----:B0-----:R-:W-:Y:S01]  /*6c30*/  IADD3 R170, P3, R190, UR6, RZ ;  /* 0x00000006beaa7c10 */ /* 0x001fe2000ff7e0ff */
[----:B------:R-:W5:Y:S01]  /*6c40*/  LDL R198, [R1+0x160] ;  /* 0x0001600001c67983 */ /* 0x000f620000100800 */
[----:B------:R-:W-:-:S03]  /*6c50*/  IADD3.X R179, R184, UR9, RZ, P2, !PT ;  /* 0x00000009b8b37c10 */ /* 0x000fc600097fe4ff */
[----:B------:R-:W5:Y:S04]  /*6c60*/  LDL R190, [R1+0x110] ;  /* 0x0001100001be7983 */ /* 0x000f680000100800 */
[----:B------:R-:W5:Y:S04]  /*6c70*/  LDL R184, [R1+0x104] ;  /* 0x0001040001b87983 */ /* 0x000f680000100800 */
[----:B------:R2:W5:Y:S01]  /*6c80*/  LDG.E.U8 R169, desc[UR48][R172.64] ;  /* 0x00000030aca97981 */ /* 0x000562000c1e1100 */
[----:B------:R-:W-:-:S03]  /*6c90*/  IADD3.X R171, R191, UR9, RZ, P3, !PT ;  /* 0x00000009bfab7c10 */ /* 0x000fc60009ffe4ff */
[----:B------:R-:W5:Y:S04]  /*6ca0*/  LDG.E.U8 R178, desc[UR48][R178.64] ;  /* 0x00000030b2b27981 */ /* 0x000f68000c1e1100 */
[----:B------:R-:W5:Y:S01]  /*6cb0*/  LDL R191, [R1+0x120] ;  /* 0x0001200001bf7983 */ /* 0x000f620000100800 */
[----:B------:R-:W-:-:S03]  /*6cc0*/  IADD3 R174, P2, R197, UR6, RZ ;  /* 0x00000006c5ae7c10 */ /* 0x000fc6000ff5e0ff */
[----:B------:R-:W5:Y:S04]  /*6cd0*/  LDL R197, [R1+0x148] ;  /* 0x0001480001c57983 */ /* 0x000f680000100800 */
[----:B------:R-:W5:Y:S01]  /*6ce0*/  LDG.E.U8 R179, desc[UR48][R170.64] ;  /* 0x00000030aab37981 */ /* 0x000f62000c1e1100 */
[----:B--2---:R-:W-:-:S03]  /*6cf0*/  IADD3 R172, P3, R185, UR6, RZ ;  /* 0x00000006b9ac7c10 */ /* 0x004fc6000ff7e0ff */
[----:B------:R-:W2:Y:S01]  /*6d00*/  LDL R185, [R1+0x10c] ;  /* 0x00010c0001b97983 */ /* 0x000ea20000100800 */
[----:B----4-:R-:W-:-:S03]  /*6d10*/  IADD3.X R175, R193, UR9, RZ, P2, !PT ;  /* 0x00000009c1af7c10 */ /* 0x010fc600097fe4ff */
[----:B------:R-:W4:Y:S01]  /*6d20*/  LDL R193, [R1+0x128] ;  /* 0x0001280001c17983 */ /* 0x000f220000100800 */
[----:B------:R-:W-:-:S03]  /*6d30*/  IADD3.X R173, R196, UR9, RZ, P3, !PT ;  /* 0x00000009c4ad7c10 */ /* 0x000fc60009ffe4ff */
[----:B------:R0:W4:Y:S04]  /*6d40*/  LDG.E.U8 R180, desc[UR48][R174.64] ;  /* 0x00000030aeb47981 */ /* 0x000128000c1e1100 */
[----:B------:R1:W4:Y:S04]  /*6d50*/  LDG.E.U8 R181, desc[UR48][R172.64] ;  /* 0x00000030acb57981 */ /* 0x000328000c1e1100 */
[----:B------:R-:W4:Y:S01]  /*6d60*/  LDL R196, [R1+0x138] ;  /* 0x0001380001c47983 */ /* 0x000f220000100800 */
[----:B0-----:R-:W-:-:S03]  /*6d70*/  IADD3 R174, P3, R195, UR6, RZ ;  /* 0x00000006c3ae7c10 */ /* 0x001fc6000ff7e0ff */
[----:B------:R-:W4:Y:S01]  /*6d80*/  LDL R195, [R1+0x130] ;  /* 0x0001300001c37983 */ /* 0x000f220000100800 */
[----:B---3--:R-:W-:-:S03]  /*6d90*/  IADD3 R170, P2, R186, UR6, RZ ;  /* 0x00000006baaa7c10 */ /* 0x008fc6000ff5e0ff */
[----:B------:R-:W3:Y:S01]  /*6da0*/  LDL R186, [R1+0x11c] ;  /* 0x00011c0001ba7983 */ /* 0x000ee20000100800 */
[----:B-----5:R-:W-:Y:S02]  /*6db0*/  IADD3.X R171, R187, UR9, RZ, P2, !PT ;  /* 0x00000009bbab7c10 */ /* 0x020fe400097fe4ff */
[----:B-1----:R-:W-:Y:S01]  /*6dc0*/  IADD3 R172, P2, R194, UR6, RZ ;  /* 0x00000006c2ac7c10 */ /* 0x002fe2000ff5e0ff */
[----:B------:R-:W5:Y:S04]  /*6dd0*/  LDL R187, [R1+0x124] ;  /* 0x0001240001bb7983 */ /* 0x000f680000100800 */
[----:B------:R0:W5:Y:S04]  /*6de0*/  LDG.E.U8 R182, desc[UR48][R170.64] ;  /* 0x00000030aab67981 */ /* 0x000168000c1e1100 */
[----:B------:R-:W5:Y:S01]  /*6df0*/  LDL R194, [R1+0x19c] ;  /* 0x00019c0001c27983 */ /* 0x000f620000100800 */
[----:B------:R-:W-:-:S02]  /*6e00*/  IADD3.X R175, R192, UR9, RZ, P3, !PT ;  /* 0x00000009c0af7c10 */ /* 0x000fc40009ffe4ff */
[----:B0-----:R-:W-:Y:S01]  /*6e10*/  IADD3 R170, P3, R189, UR6, RZ ;  /* 0x00000006bdaa7c10 */ /* 0x001fe2000ff7e0ff */
[----:B------:R-:W5:Y:S04]  /*6e20*/  LDL R192, [R1+0x14c] ;  /* 0x00014c0001c07983 */ /* 0x000f680000100800 */
[----:B------:R-:W5:Y:S04]  /*6e30*/  LDL R189, [R1+0x134] ;  /* 0x0001340001bd7983 */ /* 0x000f680000100800 */
[----:B------:R0:W5:Y:S01]  /*6e40*/  LDG.E.U8 R183, desc[UR48][R174.64] ;  /* 0x00000030aeb77981 */ /* 0x000162000c1e1100 */
[----:B------:R-:W-:-:S03]  /*6e50*/  IADD3.X R173, R188, UR9, RZ, P2, !PT ;  /* 0x00000009bcad7c10 */ /* 0x000fc600097fe4ff */
[----:B------:R-:W5:Y:S01]  /*6e60*/  LDL R188, [R1+0x12c] ;  /* 0x00012c0001bc7983 */ /* 0x000f620000100800 */
[----:B0-----:R-:W-:-:S03]  /*6e70*/  IADD3 R174, P2, R190, UR6, RZ ;  /* 0x00000006beae7c10 */ /* 0x001fc6000ff5e0ff */
[----:B------:R-:W5:Y:S01]  /*6e80*/  LDL R190, [R1+0x13c] ;  /* 0x00013c0001be7983 */ /* 0x000f620000100800 */
[----:B------:R-:W-:-:S03]  /*6e90*/  IADD3.X R171, R184, UR9, RZ, P3, !PT ;  /* 0x00000009b8ab7c10 */ /* 0x000fc60009ffe4ff */
[----:B------:R0:W5:Y:S02]  /*6ea0*/  LDG.E.U8 R184, desc[UR48][R172.64] ;  /* 0x00000030acb87981 */ /* 0x000164000c1e1100 */
[----:B0-----:R-:W-:Y:S02]  /*6eb0*/  IADD3 R172, P3, R191, UR6, RZ ;  /* 0x00000006bfac7c10 */ /* 0x001fe4000ff7e0ff */
[----:B------:R-:W5:Y:S01]  /*6ec0*/  LDL R191, [R1+0x144] ;  /* 0x0001440001bf7983 */ /* 0x000f620000100800 */
[----:B--2---:R-:W-:-:S03]  /*6ed0*/  IADD3.X R175, R185, UR9, RZ, P2, !PT ;  /* 0x00000009b9af7c10 */ /* 0x004fc600097fe4ff */
[----:B------:R4:W2:Y:S02]  /*6ee0*/  LDG.E.U8 R185, desc[UR48][R170.64] ;  /* 0x00000030aab97981 */ /* 0x0008a4000c1e1100 */
[----:B----4-:R-:W-:Y:S02]  /*6ef0*/  IADD3 R170, P2, R193, UR6, RZ ;  /* 0x00000006c1aa7c10 */ /* 0x010fe4000ff5e0ff */
[----:B------:R-:W4:Y:S01]  /*6f00*/  LDL R193, [R1+0x15c] ;  /* 0x00015c0001c17983 */ /* 0x000f220000100800 */
[----:B---3--:R-:W-:-:S03]  /*6f10*/  IADD3.X R173, R186, UR9, RZ, P3, !PT ;  /* 0x00000009baad7c10 */ /* 0x008fc60009ffe4ff */
[----:B------:R0:W3:Y:S02]  /*6f20*/  LDG.E.U8 R186, desc[UR48][R174.64] ;  /* 0x00000030aeba7981 */ /* 0x0000e4000c1e1100 */
[----:B0-----:R-:W-:Y:S02]  /*6f30*/  IADD3 R174, P3, R195, UR6, RZ ;  /* 0x00000006c3ae7c10 */ /* 0x001fe4000ff7e0ff */
[----:B------:R-:W2:Y:S01]  /*6f40*/  LDL R195, [R1+0x164] ;  /* 0x0001640001c37983 */ /* 0x000ea20000100800 */
[----:B-----5:R-:W-:-:S03]  /*6f50*/  IADD3.X R171, R187, UR9, RZ, P2, !PT ;  /* 0x00000009bbab7c10 */ /* 0x020fc600097fe4ff */
[----:B------:R0:W5:Y:S02]  /*6f60*/  LDG.E.U8 R187, desc[UR48][R172.64] ;  /* 0x00000030acbb7981 */ /* 0x000164000c1e1100 */
[----:B0-----:R-:W-:Y:S02]  /*6f70*/  IADD3 R172, P2, R196, UR6, RZ ;  /* 0x00000006c4ac7c10 */ /* 0x001fe4000ff5e0ff */
[----:B------:R-:W3:Y:S01]  /*6f80*/  LDL R196, [R1+0x1a4] ;  /* 0x0001a40001c47983 */ /* 0x000ee20000100800 */
[----:B------:R-:W-:-:S03]  /*6f90*/  IADD3.X R175, R188, UR9, RZ, P3, !PT ;  /* 0x00000009bcaf7c10 */ /* 0x000fc60009ffe4ff */
[----:B------:R0:W5:Y:S01]  /*6fa0*/  LDG.E.U8 R188, desc[UR48][R170.64] ;  /* 0x00000030aabc7981 */ /* 0x000162000c1e1100 */
[----:B------:R-:W-:-:S03]  /*6fb0*/  IADD3.X R173, R189, UR9, RZ, P2, !PT ;  /* 0x00000009bdad7c10 */ /* 0x000fc600097fe4ff */
[----:B------:R1:W5:Y:S01]  /*6fc0*/  LDG.E.U8 R189, desc[UR48][R174.64] ;  /* 0x00000030aebd7981 */ /* 0x000362000c1e1100 */
[----:B0-----:R-:W-:-:S03]  /*6fd0*/  IADD3 R170, P3, R202, UR6, RZ ;  /* 0x00000006caaa7c10 */ /* 0x001fc6000ff7e0ff */
[----:B------:R-:W5:Y:S01]  /*6fe0*/  LDL R202, [R1+0x1b0] ;  /* 0x0001b00001ca7983 */ /* 0x000f620000100800 */
[----:B-1----:R-:W-:-:S03]  /*6ff0*/  IADD3 R174, P2, R197, UR6, RZ ;  /* 0x00000006c5ae7c10 */ /* 0x002fc6000ff5e0ff */
[----:B------:R-:W5:Y:S01]  /*7000*/  LDL R197, [R1+0x16c] ;  /* 0x00016c0001c57983 */ /* 0x000f620000100800 */
[----:B------:R-:W-:-:S03]  /*7010*/  IADD3.X R171, R190, UR9, RZ, P3, !PT ;  /* 0x00000009beab7c10 */ /* 0x000fc60009ffe4ff */
[----:B------:R-:W5:Y:S01]  /*7020*/  LDG.E.U8 R190, desc[UR48][R172.64] ;  /* 0x00000030acbe7981 */ /* 0x000f62000c1e1100 */
[----:B------:R-:W-:-:S03]  /*7030*/  IADD3.X R175, R191, UR9, RZ, P2, !PT ;  /* 0x00000009bfaf7c10 */ /* 0x000fc600097fe4ff */
[----:B------:R0:W5:Y:S02]  /*7040*/  LDG.E.U8 R191, desc[UR48][R170.64] ;  /* 0x00000030aabf7981 */ /* 0x000164000c1e1100 */
[----:B0-----:R-:W-:Y:S02]  /*7050*/  IADD3 R170, P2, R198, UR6, RZ ;  /* 0x00000006c6aa7c10 */ /* 0x001fe4000ff5e0ff */
[----:B------:R-:W5:Y:S01]  /*7060*/  LDL R198, [R1+0x1ac] ;  /* 0x0001ac0001c67983 */ /* 0x000f620000100800 */
[----:B------:R-:W-:-:S03]  /*7070*/  IADD3 R172, P3, R204, UR6, RZ ;  /* 0x00000006ccac7c10 */ /* 0x000fc6000ff7e0ff */
[----:B------:R-:W5:Y:S01]  /*7080*/  LDL R204, [R1+0x1c4] ;  /* 0x0001c40001cc7983 */ /* 0x000f620000100800 */
[----:B------:R-:W-:-:S03]  /*7090*/  IADD3.X R173, R192, UR9, RZ, P3, !PT ;  /* 0x00000009c0ad7c10 */ /* 0x000fc60009ffe4ff */
[----:B------:R0:W5:Y:S02]  /*70a0*/  LDG.E.U8 R192, desc[UR48][R174.64] ;  /* 0x00000030aec07981 */ /* 0x000164000c1e1100 */
[----:B0-----:R-:W-:Y:S02]  /*70b0*/  IADD3 R174, P3, R203, UR6, RZ ;  /* 0x00000006cbae7c10 */ /* 0x001fe4000ff7e0ff */
[----:B------:R-:W5:Y:S02]  /*70c0*/  LDL R203, [R1+0x184] ;  /* 0x0001840001cb7983 */ /* 0x000f640000100800 */
[----:B------:R-:W-:Y:S02]  /*70d0*/  IADD3.X R175, R194, UR9, RZ, P3, !PT ;  /* 0x00000009c2af7c10 */ /* 0x000fe40009ffe4ff */
[----:B----4-:R-:W-:Y:S02]  /*70e0*/  IADD3.X R171, R193, UR9, RZ, P2, !PT ;  /* 0x00000009c1ab7c10 */ /* 0x010fe400097fe4ff */
[----:B------:R0:W4:Y:S04]  /*70f0*/  LDG.E.U8 R193, desc[UR48][R172.64] ;  /* 0x00000030acc17981 */ /* 0x000128000c1e1100 */
[----:B------:R1:W4:Y:S01]  /*7100*/  LDG.E.U8 R194, desc[UR48][R170.64] ;  /* 0x00000030aac27981 */ /* 0x000322000c1e1100 */
[----:B0-----:R-:W-:-:S03]  /*7110*/  IADD3 R172, P2, R201, UR6, RZ ;  /* 0x00000006c9ac7c10 */ /* 0x001fc6000ff5e0ff */
[----:B------:R-:W4:Y:S01]  /*7120*/  LDL R201, [R1+0x17c] ;  /* 0x00017c0001c97983 */ /* 0x000f220000100800 */
[----:B-1----:R-:W-:-:S03]  /*7130*/  IADD3 R170, P3, R199, UR6, RZ ;  /* 0x00000006c7aa7c10 */ /* 0x002fc6000ff7e0ff */
[----:B------:R-:W4:Y:S01]  /*7140*/  LDL R199, [R1+0x174] ;  /* 0x0001740001c77983 */ /* 0x000f220000100800 */
[----:B--2---:R-:W-:-:S03]  /*7150*/  IADD3.X R173, R195, UR9, RZ, P2, !PT ;  /* 0x00000009c3ad7c10 */ /* 0x004fc600097fe4ff */
[----:B------:R0:W2:Y:S02]  /*7160*/  LDG.E.U8 R195, desc[UR48][R174.64] ;  /* 0x00000030aec37981 */ /* 0x0000a4000c1e1100 */
[----:B0-----:R-:W-:Y:S02]  /*7170*/  IADD3 R174, P2, R200, UR6, RZ ;  /* 0x00000006c8ae7c10 */ /* 0x001fe4000ff5e0ff */
[----:B------:R-:W2:Y:S01]  /*7180*/  LDL R200, [R1+0x1b4] ;  /* 0x0001b40001c87983 */ /* 0x000ea20000100800 */
[----:B---3--:R-:W-:-:S03]  /*7190*/  IADD3.X R171, R196, UR9, RZ, P3, !PT ;  /* 0x00000009c4ab7c10 */ /* 0x008fc60009ffe4ff */
[----:B------:R5:W3:Y:S02]  /*71a0*/  LDG.E.U8 R196, desc[UR48][R172.64] ;  /* 0x00000030acc47981 */ /* 0x000ae4000c1e1100 */
[----:B-----5:R-:W-:Y:S02]  /*71b0*/  IADD3 R172, P3, R202, UR6, RZ ;  /* 0x00000006caac7c10 */ /* 0x020fe4000ff7e0ff */
[----:B------:R-:W5:Y:S01]  /*71c0*/  LDL R202, [R1+0x1bc] ;  /* 0x0001bc0001ca7983 */ /* 0x000f620000100800 */
[----:B------:R-:W-:-:S03]  /*71d0*/  IADD3.X R175, R197, UR9, RZ, P2, !PT ;  /* 0x00000009c5af7c10 */ /* 0x000fc600097fe4ff */
[----:B------:R0:W3:Y:S02]  /*71e0*/  LDG.E.U8 R197, desc[UR48][R170.64] ;  /* 0x00000030aac57981 */ /* 0x0000e4000c1e1100 */
[----:B0-----:R-:W-:Y:S02]  /*71f0*/  IADD3 R170, P2, R205, UR6, RZ ;  /* 0x00000006cdaa7c10 */ /* 0x001fe4000ff5e0ff */
[----:B------:R-:W3:Y:S01]  /*7200*/  LDL R205, [R1+0x18c] ;  /* 0x00018c0001cd7983 */ /* 0x000ee20000100800 */
[----:B------:R-:W-:-:S03]  /*7210*/  IADD3.X R173, R198, UR9, RZ, P3, !PT ;  /* 0x00000009c6ad7c10 */ /* 0x000fc60009ffe4ff */
[----:B------:R0:W3:Y:S02]  /*7220*/  LDG.E.U8 R198, desc[UR48][R174.64] ;  /* 0x00000030aec67981 */ /* 0x0000e4000c1e1100 */
[----:B0-----:R-:W-:Y:S02]  /*7230*/  IADD3 R174, P3, R208, UR6, RZ ;  /* 0x00000006d0ae7c10 */ /* 0x001fe4000ff7e0ff */
[----:B------:R-:W3:Y:S01]  /*7240*/  LDL R208, [R1+0x1d4] ;  /* 0x0001d40001d07983 */ /* 0x000ee20000100800 */
[----:B----4-:R-:W-:-:S03]  /*7250*/  IADD3.X R171, R199, UR9, RZ, P2, !PT ;  /* 0x00000009c7ab7c10 */ /* 0x010fc600097fe4ff */
[----:B------:R0:W4:Y:S02]  /*7260*/  LDG.E.U8 R199, desc[UR48][R172.64] ;  /* 0x00000030acc77981 */ /* 0x000124000c1e1100 */
[----:B0-----:R-:W-:Y:S02]  /*7270*/  IADD3 R172, P2, R220, UR6, RZ ;  /* 0x00000006dcac7c10 */ /* 0x001fe4000ff5e0ff */
[----:B------:R-:W4:Y:S02]  /*7280*/  LDL R220, [R1+0x318] ;  /* 0x0003180001dc7983 */ /* 0x000f240000100800 */
[----:B------:R-:W-:Y:S02]  /*7290*/  IADD3.X R173, R201, UR9, RZ, P2, !PT ;  /* 0x00000009c9ad7c10 */ /* 0x000fe400097fe4ff */
[----:B--2---:R-:W-:Y:S02]  /*72a0*/  IADD3.X R175, R200, UR9, RZ, P3, !PT ;  /* 0x00000009c8af7c10 */ /* 0x004fe40009ffe4ff */
[----:B------:R0:W2:Y:S04]  /*72b0*/  LDG.E.U8 R200, desc[UR48][R170.64] ;  /* 0x00000030aac87981 */ /* 0x0000a8000c1e1100 */
[----:B------:R1:W2:Y:S01]  /*72c0*/  LDG.E.U8 R201, desc[UR48][R174.64] ;  /* 0x00000030aec97981 */ /* 0x0002a2000c1e1100 */
[----:B0-----:R-:W-:-:S02]  /*72d0*/  IADD3 R170, P3, R219, UR6, RZ ;  /* 0x00000006dbaa7c10 */ /* 0x001fc4000ff7e0ff */
[----:B-1----:R-:W-:Y:S02]  /*72e0*/  IADD3 R174, P2, R218, UR6, RZ ;  /* 0x00000006daae7c10 */ /* 0x002fe4000ff5e0ff */
[----:B------:R-:W2:Y:S02]  /*72f0*/  LDL R218, [R1+0x304] ;  /* 0x0003040001da7983 */ /* 0x000ea40000100800 */
[----:B------:R-:W-:Y:S02]  /*7300*/  IADD3.X R175, R203, UR9, RZ, P2, !PT ;  /* 0x00000009cbaf7c10 */ /* 0x000fe400097fe4ff */
[----:B-----5:R-:W-:Y:S02]  /*7310*/  IADD3.X R171, R202, UR9, RZ, P3, !PT ;  /* 0x00000009caab7c10 */ /* 0x020fe40009ffe4ff */
[----:B------:R0:W5:Y:S04]  /*7320*/  LDG.E.U8 R202, desc[UR48][R172.64] ;  /* 0x00000030acca7981 */ /* 0x000168000c1e1100 */
[----:B------:R1:W5:Y:S01]  /*7330*/  LDG.E.U8 R203, desc[UR48][R170.64] ;  /* 0x00000030aacb7981 */ /* 0x000362000c1e1100 */
[----:B0-----:R-:W-:-:S02]  /*7340*/  IADD3 R172, P3, R217, UR6, RZ ;  /* 0x00000006d9ac7c10 */ /* 0x001fc4000ff7e0ff */
[----:B-1----:R-:W-:Y:S02]  /*7350*/  IADD3 R170, P2, R216, UR6, RZ ;  /* 0x00000006d8aa7c10 */ /* 0x002fe4000ff5e0ff */
[----:B------:R-:W-:Y:S01]  /*7360*/  IADD3.X R173, R204, UR9, RZ, P3, !PT ;  /* 0x00000009ccad7c10 */ /* 0x000fe20009ffe4ff */
[----:B------:R-:W5:Y:S01]  /*7370*/  LDL R216, [R1+0x2d4] ;  /* 0x0002d40001d87983 */ /* 0x000f620000100800 */
[----:B------:R-:W-:Y:S02]  /*7380*/  IADD3 R176, P3, R215, UR6, RZ ;  /* 0x00000006d7b07c10 */ /* 0x000fe4000ff7e0ff */
[----:B---3--:R-:W-:Y:S01]  /*7390*/  IADD3.X R171, R205, UR9, RZ, P2, !PT ;  /* 0x00000009cdab7c10 */ /* 0x008fe200097fe4ff */
[----:B------:R0:W3:Y:S01]  /*73a0*/  LDG.E.U8 R204, desc[UR48][R174.64] ;  /* 0x00000030aecc7981 */ /* 0x0000e2000c1e1100 */
[----:B------:R-:W-:-:S03]  /*73b0*/  IADD3.X R177, R206, UR9, RZ, P3, !PT ;  /* 0x00000009ceb17c10 */ /* 0x000fc60009ffe4ff */
[----:B------:R1:W3:Y:S04]  /*73c0*/  LDG.E.U8 R205, desc[UR48][R172.64] ;  /* 0x00000030accd7981 */ /* 0x0002e8000c1e1100 */
[----:B------:R1:W3:Y:S01]  /*73d0*/  LDG.E.U8 R206, desc[UR48][R170.64] ;  /* 0x00000030aace7981 */ /* 0x0002e2000c1e1100 */
[----:B0-----:R-:W-:-:S03]  /*73e0*/  IADD3 R174, P2, R214, UR6, RZ ;  /* 0x00000006d6ae7c10 */ /* 0x001fc6000ff5e0ff */
[----:B------:R-:W3:Y:S01]  /*73f0*/  LDL R214, [R1+0x2c4] ;  /* 0x0002c40001d67983 */ /* 0x000ee20000100800 */
[----:B------:R-:W-:-:S03]  /*7400*/  IADD3.X R175, R207, UR9, RZ, P2, !PT ;  /* 0x00000009cfaf7c10 */ /* 0x000fc600097fe4ff */
[----:B------:R0:W3:Y:S01]  /*7410*/  LDG.E.U8 R207, desc[UR48][R176.64] ;  /* 0x00000030b0cf7981 */ /* 0x0000e2000c1e1100 */
[----:B-1----:R-:W-:Y:S02]  /*7420*/  IADD3 R172, P3, R213, UR6, RZ ;  /* 0x00000006d5ac7c10 */ /* 0x002fe4000ff7e0ff */
[----:B------:R-:W-:Y:S01]  /*7430*/  IADD3 R170, P4, R212, UR6, RZ ;  /* 0x00000006d4aa7c10 */ /* 0x000fe2000ff9e0ff */
[----:B------:R-:W3:Y:S01]  /*7440*/  LDG.E.U8 R174, desc[UR48][R174.64] ;  /* 0x00000030aeae7981 */ /* 0x000ee2000c1e1100 */
[----:B------:R-:W-:Y:S02]  /*7450*/  IADD3.X R173, R210, UR9, RZ, P3, !PT ;  /* 0x00000009d2ad7c10 */ /* 0x000fe40009ffe4ff */
[----:B0-----:R-:W-:-:S03]  /*7460*/  IADD3 R176, P2, R211, UR6, RZ ;  /* 0x00000006d3b07c10 */ /* 0x001fc6000ff5e0ff */
[----:B------:R-:W3:Y:S01]  /*7470*/  LDG.E.U8 R172, desc[UR48][R172.64] ;  /* 0x00000030acac7981 */ /* 0x000ee2000c1e1100 */
[----:B------:R-:W-:Y:S02]  /*7480*/  IADD3.X R171, R209, UR9, RZ, P4, !PT ;  /* 0x00000009d1ab7c10 */ /* 0x000fe4000a7fe4ff */
[----:B------:R-:W-:Y:S01]  /*7490*/  IADD3.X R177, R208, UR9, RZ, P2, !PT ;  /* 0x00000009d0b17c10 */ /* 0x000fe200097fe4ff */
[----:B------:R-:W3:Y:S04]  /*74a0*/  LDL R212, [R1+0x2d8] ;  /* 0x0002d80001d47983 */ /* 0x000ee80000100800 */
[----:B------:R-:W3:Y:S04]  /*74b0*/  LDG.E.U8 R170, desc[UR48][R170.64] ;  /* 0x00000030aaaa7981 */ /* 0x000ee8000c1e1100 */
[----:B------:R-:W3:Y:S01]  /*74c0*/  LDG.E.U8 R176, desc[UR48][R176.64] ;  /* 0x00000030b0b07981 */ /* 0x000ee2000c1e1100 */
[----:B------:R-:W-:Y:S01]  /*74d0*/  BAR.SYNC.DEFER_BLOCKING 0x0 ;  /* 0x0000000000007b1d */ /* 0x000fe20000010000 */
[----:B------:R-:W-:-:S02]  /*74e0*/  LOP3.LUT R208, R0, 0x10, RZ, 0x3c, !PT ;  /* 0x0000001000d07812 */ /* 0x000fc400078e3cff */
[----:B------:R-:W-:-:S03]  /*74f0*/  LOP3.LUT R209, R0, 0x20, RZ, 0x3c, !PT ;  /* 0x0000002000d17812 */ /* 0x000fc600078e3cff */
[----:B------:R-:W3:Y:S04]  /*7500*/  LDL R210, [R1+0x2e8] ;  /* 0x0002e80001d27983 */ /* 0x000ee80000100800 */
        /* <DEDUP_REMOVED lines=16> */
[----:B------:R1:W-:Y:S04]  /*7610*/  STS.U8 [R209+UR47+0x8100], R14 ;  /* 0x0081000ed1007988 */ /* 0x0003e8000800002f */
[----:B------:R-:W-:Y:S01]  /*7620*/  STS.U8 [R209+UR47+0x8500], R22 ;  /* 0x00850016d1007988 */ /* 0x000fe2000800002f */
[----:B0-----:R-:W-:-:S03]  /*7630*/  LOP3.LUT R208, R0, 0x30, RZ, 0x3c, !PT ;  /* 0x0000003000d07812 */ /* 0x001fc600078e3cff */
[----:B------:R-:W-:Y:S04]  /*7640*/  STS.U8 [R209+UR47+0x8900], R158 ;  /* 0x0089009ed1007988 */ /* 0x000fe8000800002f */
[----:B------:R-:W-:Y:S04]  /*7650*/  STS.U8 [R209+UR47+0x8d00], R166 ;  /* 0x008d00a6d1007988 */ /* 0x000fe8000800002f */
[----:B------:R-:W-:Y:S04]  /*7660*/  STS.U8 [R209+UR47+0x9100], R182 ;  /* 0x009100b6d1007988 */ /* 0x000fe8000800002f */
[----:B------:R0:W-:Y:S04]  /*7670*/  STS.U8 [R209+UR47+0x9500], R189 ;  /* 0x009500bdd1007988 */ /* 0x0001e8000800002f */
[----:B------:R0:W-:Y:S01]  /*7680*/  STS.U8 [R209+UR47+0x9900], R198 ;  /* 0x009900c6d1007988 */ /* 0x0001e2000800002f */
[----:B------:R-:W-:-:S03]  /*7690*/  LOP3.LUT R12, R0, 0x60, RZ, 0x3c, !PT ;  /* 0x00000060000c7812 */ /* 0x000fc600078e3cff */
[----:B------:R-:W3:Y:S01]  /*76a0*/  LDL R13, [R1+0x1e0] ;  /* 0x0001e000010d7983 */ /* 0x000ee20000100800 */
[----:B-1----:R-:W-:-:S03]  /*76b0*/  LOP3.LUT R14, R0, 0x70, RZ, 0x3c, !PT ;  /* 0x00000070000e7812 */ /* 0x002fc600078e3cff */
[----:B------:R-:W3:Y:S04]  /*76c0*/  LDL R21, [R1+0x1f4] ;  /* 0x0001f40001157983 */ /* 0x000ee80000100800 */
[----:B0-----:R-:W3:Y:S01]  /*76d0*/  LDL R189, [R1+0x208] ;  /* 0x0002080001bd7983 */ /* 0x001ee20000100800 */
[----:B------:R-:W-:-:S03]  /*76e0*/  USHF.L.U32 UR9, UR51, 0x7, URZ ;  /* 0x0000000733097899 */ /* 0x000fc6000800063f */
[----:B------:R-:W3:Y:S04]  /*76f0*/  LDL R20, [R1+0x1fc] ;  /* 0x0001fc0001147983 */ /* 0x000ee80000100800 */
        /* <DEDUP_REMOVED lines=8> */
[----:B----4-:R0:W-:Y:S04]  /*7780*/  STS.U8 [R209+UR47+0x9d00], R199 ;  /* 0x009d00c7d1007988 */ /* 0x0101e8000800002f */
[----:B------:R-:W-:Y:S04]  /*7790*/  STS.U8 [R208+UR47+0x8180], R15 ;  /* 0x0081800fd0007988 */ /* 0x000fe8000800002f */
[----:B------:R-:W-:Y:S01]  /*77a0*/  STS.U8 [R208+UR47+0x8580], R23 ;  /* 0x00858017d0007988 */ /* 0x000fe2000800002f */
[----:B0-----:R-:W-:-:S03]  /*77b0*/  LOP3.LUT R209, R0, 0x40, RZ, 0x3c, !PT ;  /* 0x0000004000d17812 */ /* 0x001fc600078e3cff */
[----:B------:R-:W-:Y:S04]  /*77c0*/  STS.U8 [R208+UR47+0x8980], R159 ;  /* 0x0089809fd0007988 */ /* 0x000fe8000800002f */
[----:B------:R-:W-:Y:S04]  /*77d0*/  STS.U8 [R208+UR47+0x8d80], R167 ;  /* 0x008d80a7d0007988 */ /* 0x000fe8000800002f */
[----:B------:R-:W-:Y:S04]  /*77e0*/  STS.U8 [R208+UR47+0x9180], R183 ;  /* 0x009180b7d0007988 */ /* 0x000fe8000800002f */
[----:B------:R-:W-:Y:S04]  /*77f0*/  STS.U8 [R208+UR47+0x9580], R190 ;  /* 0x009580bed0007988 */ /* 0x000fe8000800002f */
[----:B--2---:R-:W-:Y:S04]  /*7800*/  STS.U8 [R208+UR47+0x9980], R200 ;  /* 0x009980c8d0007988 */ /* 0x004fe8000800002f */
[----:B------:R0:W-:Y:S04]  /*7810*/  STS.U8 [R208+UR47+0x9d80], R201 ;  /* 0x009d80c9d0007988 */ /* 0x0001e8000800002f */
[----:B------:R-:W-:Y:S04]  /*7820*/  STS.U8 [R209+UR47+0x8200], R16 ;  /* 0x00820010d1007988 */ /* 0x000fe8000800002f */
[----:B------:R-:W-:Y:S01]  /*7830*/  STS.U8 [R209+UR47+0x8600], R152 ;  /* 0x00860098d1007988 */ /* 0x000fe2000800002f */
[----:B0-----:R-:W-:-:S03]  /*7840*/  LOP3.LUT R208, R0, 0x50, RZ, 0x3c, !PT ;  /* 0x0000005000d07812 */ /* 0x001fc600078e3cff */
[----:B------:R-:W-:Y:S04]  /*7850*/  STS.U8 [R209+UR47+0x8a00], R160 ;  /* 0x008a00a0d1007988 */ /* 0x000fe8000800002f */
[----:B------:R-:W-:Y:S04]  /*7860*/  STS.U8 [R209+UR47+0x8e00], R168 ;  /* 0x008e00a8d1007988 */ /* 0x000fe8000800002f */
[----:B------:R-:W-:Y:S04]  /*7870*/  STS.U8 [R209+UR47+0x9200], R184 ;  /* 0x009200b8d1007988 */ /* 0x000fe8000800002f */
[----:B------:R-:W-:Y:S04]  /*7880*/  STS.U8 [R209+UR47+0x9600], R191 ;  /* 0x009600bfd1007988 */ /* 0x000fe8000800002f */
[----:B-----5:R-:W-:Y:S04]  /*7890*/  STS.U8 [R209+UR47+0x9a00], R202 ;  /* 0x009a00cad1007988 */ /* 0x020fe8000800002f */
[----:B------:R-:W-:Y:S04]  /*78a0*/  STS.U8 [R209+UR47+0x9e00], R203 ;  /* 0x009e00cbd1007988 */ /* 0x000fe8000800002f */
[----:B------:R0:W-:Y:S04]  /*78b0*/  STS.U8 [R208+UR47+0x8280], R17 ;  /* 0x00828011d0007988 */ /* 0x0001e8000800002f */
        /* <DEDUP_REMOVED lines=15> */
[----:B0-----:R-:W2:Y:S04]  /*79b0*/  LDL R17, [R1+0x1dc] ;  /* 0x0001dc0001117983 */ /* 0x001ea80000100800 */
[----:B------:R-:W3:Y:S04]  /*79c0*/  LDL R184, [R1+0x1e4] ;  /* 0x0001e40001b87983 */ /* 0x000ee80000100800 */
[----:B-1----:R-:W4:Y:S04]  /*79d0*/  LDL R12, [R1+0x1e8] ;  /* 0x0001e800010c7983 */ /* 0x002f280000100800 */
[----:B------:R0:W-:Y:S04]  /*79e0*/  STS.U8 [R14+UR47+0x8380], R19 ;  /* 0x008380130e007988 */ /* 0x0001e8000800002f */
[----:B------:R-:W5:Y:S04]  /*79f0*/  LDL R16, [R1+0x1f0] ;  /* 0x0001f00001107983 */ /* 0x000f680000100800 */
[----:B------:R-:W5:Y:S04]  /*7a00*/  LDL R18, [R1+0x1ec] ;  /* 0x0001ec0001127983 */ /* 0x000f680000100800 */
[----:B0-----:R-:W5:Y:S04]  /*7a10*/  LDL R19, [R1+0x1f8] ;  /* 0x0001f80001137983 */ /* 0x001f680000100800 */
[----:B------:R-:W5:Y:S04]  /*7a20*/  LDL R186, [R1+0x200] ;  /* 0x0002000001ba7983 */ /* 0x000f680000100800 */
[----:B------:R-:W-:Y:S04]  /*7a30*/  STS.U8 [R14+UR47+0x8780], R155 ;  /* 0x0087809b0e007988 */ /* 0x000fe8000800002f */
[----:B------:R-:W-:Y:S04]  /*7a40*/  STS.U8 [R14+UR47+0x8b80], R163 ;  /* 0x008b80a30e007988 */ /* 0x000fe8000800002f */
[----:B------:R-:W-:Y:S04]  /*7a50*/  STS.U8 [R14+UR47+0x8f80], R179 ;  /* 0x008f80b30e007988 */ /* 0x000fe8000800002f */
[----:B------:R-:W-:Y:S04]  /*7a60*/  STS.U8 [R14+UR47+0x9380], R174 ;  /* 0x009380ae0e007988 */ /* 0x000fe8000800002f */
[----:B------:R-:W-:Y:S04]  /*7a70*/  STS.U8 [R14+UR47+0x9780], R172 ;  /* 0x009780ac0e007988 */ /* 0x000fe8000800002f */
[----:B------:R-:W-:Y:S04]  /*7a80*/  STS.U8 [R14+UR47+0x9b80], R170 ;  /* 0x009b80aa0e007988 */ /* 0x000fe8000800002f */
[----:B------:R0:W-:Y:S01]  /*7a90*/  STS.U8 [R14+UR47+0x9f80], R176 ;  /* 0x009f80b00e007988 */ /* 0x0001e2000800002f */
[----:B------:R1:W-:Y:S06]  /*7aa0*/  MEMBAR.ALL.CTA ;  /* 0x0000000000007992 */ /* 0x0003ec0000008000 */
[----:B-1----:R-:W1:Y:S01]  /*7ab0*/  FENCE.VIEW.ASYNC.S ;  /* 0x00000000000073c6 */ /* 0x002e620000000000 */
[----:B------:R-:W-:-:S03]  /*7ac0*/  ULOP3.LUT UR9, UR9, 0x200, URZ, 0xc0, !UPT ;  /* 0x0000020009097892 */ /* 0x000fc6000f8ec03f */
[----:B------:R-:W5:Y:S01]  /*7ad0*/  LDL R23, [R1+0x204] ;  /* 0x0002040001177983 */ /* 0x000f620000100800 */
[----:B------:R-:W-:-:S03]  /*7ae0*/  ULEA.HI UR9, UR47, UR9, URZ, 0x1c ;  /* 0x000000092f097291 */ /* 0x000fc6000f8fe03f */
[----:B------:R-:W5:Y:S01]  /*7af0*/  LDL R191, [R1+0x218] ;  /* 0x0002180001bf7983 */ /* 0x000f620000100800 */
[----:B------:R-:W-:-:S03]  /*7b00*/  ULOP3.LUT UR20, UR9, 0x3fff, URZ, 0xc0, !UPT ;  /* 0x00003fff09147892 */ /* 0x000fc6000f8ec03f */
[----:B------:R-:W5:Y:S01]  /*7b10*/  LDL R190, [R1+0x20c] ;  /* 0x00020c0001be7983 */ /* 0x000f620000100800 */
[----:B------:R-:W-:-:S03]  /*7b20*/  UIADD3 UR12, UP0, UR20, 0x2, URZ ;  /* 0x00000002140c7890 */ /* 0x000fc6000ff1e03f */
[----:B------:R-:W5:Y:S04]  /*7b30*/  LDL R185, [R1+0x228] ;  /* 0x0002280001b97983 */ /* 0x000f680000100800 */
[----:B------:R-:W5:Y:S01]  /*7b40*/  LDL R193, [R1+0x254] ;  /* 0x0002540001c17983 */ /* 0x000f620000100800 */
[----:B-1----:R-:W-:Y:S06]  /*7b50*/  BAR.SYNC.DEFER_BLOCKING 0x0 ;  /* 0x0000000000007b1d */ /* 0x002fec0000010000 */
[----:B------:R-:W-:-:S02]  /*7b60*/  UMOV UR9, URZ ;  /* 0x0000003f00097c82 */ /* 0x000fc40008000000 */
[----:B------:R-:W-:Y:S01]  /*7b70*/  UIADD3.X UR13, UR9, 0x40000040, URZ, UP0, !UPT ;  /* 0x40000040090d7890 */ /* 0x000fe200087fe43f */
[----:B------:R-:W5:Y:S01]  /*7b80*/  LDL R192, [R1+0x268] ;  /* 0x0002680001c07983 */ /* 0x000f620000100800 */
[----:B------:R-:W-:-:S03]  /*7b90*/  USHF.R.S32.HI UR9, URZ, 0x1f, UR7 ;  /* 0x0000001f3f097899 */ /* 0x000fc60008011407 */
[----:B------:R-:W5:Y:S04]  /*7ba0*/  LDL R199, [R1+0x284] ;  /* 0x0002840001c77983 */ /* 0x000f680000100800 */
[----:B------:R-:W5:Y:S04]  /*7bb0*/  LDL R201, [R1+0x294] ;  /* 0x0002940001c97983 */ /* 0x000f680000100800 */
[----:B------:R-:W5:Y:S01]  /*7bc0*/  LDL R200, [R1+0x2a8] ;  /* 0x0002a80001c87983 */ /* 0x000f620000100800 */
[----:B0-----:R-:W-:-:S03]  /*7bd0*/  IADD3 R14, P2, R13, UR7, RZ ;  /* 0x000000070d0e7c10 */ /* 0x001fc6000ff5e0ff */
[----:B------:R-:W5:Y:S04]  /*7be0*/  LDL R203, [R1+0x2a4] ;  /* 0x0002a40001cb7983 */ /* 0x000f680000100800 */
[----:B------:R-:W5:Y:S04]  /*7bf0*/  LDL R202, [R1+0x2b8] ;  /* 0x0002b80001ca7983 */ /* 0x000f680000100800 */
[----:B------:R-:W5:Y:S04]  /*7c00*/  LDL R207, [R1+0x2b4] ;  /* 0x0002b40001cf7983 */ /* 0x000f680000100800 */
[----:B------:R-:W5:Y:S04]  /*7c10*/  LDL R206, [R1+0x2c8] ;  /* 0x0002c80001ce7983 */ /* 0x000f680000100800 */
[----:B------:R-:W5:Y:S04]  /*7c20*/  LDL R204, [R1+0x2e4] ;  /* 0x0002e40001cc7983 */ /* 0x000f680000100800 */
[----:B------:R-:W5:Y:S01]  /*7c30*/  LDL R208, [R1+0x2f8] ;  /* 0x0002f80001d07983 */ /* 0x000f620000100800 */
[----:B--2---:R-:W-:-:S05]  /*7c40*/  IADD3.X R15, R17, UR9, RZ, P2, !PT ;  /* 0x00000009110f7c10 */ /* 0x004fca00097fe4ff */
[----:B------:R0:W2:Y:S01]  /*7c50*/  LDG.E.U8 R219, desc[UR48][R14.64] ;  /* 0x000000300edb7981 */ /* 0x0000a2000c1e1100 */
[----:B----4-:R-:W-:-:S04]  /*7c60*/  IADD3 R12, P3, R12, UR7, RZ ;  /* 0x000000070c0c7c10 */ /* 0x010fc8000ff7e0ff */
[----:B---3--:R-:W-:Y:S02]  /*7c70*/  IADD3.X R13, R184, UR9, RZ, P3, !PT ;  /* 0x00000009b80d7c10 */ /* 0x008fe40009ffe4ff */
[----:B------:R-:W3:Y:S01]  /*7c80*/  LDL R184, [R1+0x224] ;  /* 0x0002240001b87983 */ /* 0x000ee20000100800 */
[----:B-----5:R-:W-:-:S03]  /*7c90*/  IADD3 R16, P2, R16, UR7, RZ ;  /* 0x0000000710107c10 */ /* 0x020fc6000ff5e0ff */
[----:B------:R1:W4:Y:S01]  /*7ca0*/  LDG.E.U8 R217, desc[UR48][R12.64] ;  /* 0x000000300cd97981 */ /* 0x000322000c1e1100 */
[----:B------:R-:W-:-:S03]  /*7cb0*/  IADD3.X R17, R18, UR9, RZ, P2, !PT ;  /* 0x0000000912117c10 */ /* 0x000fc600097fe4ff */
[----:B------:R-:W5:Y:S01]  /*7cc0*/  LDL R18, [R1+0x230] ;  /* 0x0002300001127983 */ /* 0x000f620000100800 */
[----:B0-----:R-:W-:-:S03]  /*7cd0*/  IADD3 R14, P3, R19, UR7, RZ ;  /* 0x00000007130e7c10 */ /* 0x001fc6000ff7e0ff */
[----:B------:R-:W2:Y:S01]  /*7ce0*/  LDL R19, [R1+0x21c] ;  /* 0x00021c0001137983 */ /* 0x000ea20000100800 */
[----:B-1----:R-:W-:-:S03]  /*7cf0*/  IADD3 R12, P2, R186, UR7, RZ ;  /* 0x00000007ba0c7c10 */ /* 0x002fc6000ff5e0ff */
[----:B------:R-:W4:Y:S01]  /*7d00*/  LDL R186, [R1+0x238] ;  /* 0x0002380001ba7983 */ /* 0x000f220000100800 */
[----:B------:R-:W-:-:S03]  /*7d10*/  IADD3.X R15, R21, UR9, RZ, P3, !PT ;  /* 0x00000009150f7c10 */ /* 0x000fc60009ffe4ff */
[----:B------:R0:W5:Y:S01]  /*7d20*/  LDG.E.U8 R215, desc[UR48][R16.64] ;  /* 0x0000003010d77981 */ /* 0x000162000c1e1100 */
[----:B------:R-:W-:-:S03]  /*7d30*/  IADD3.X R13, R20, UR9, RZ, P2, !PT ;  /* 0x00000009140d7c10 */ /* 0x000fc600097fe4ff */
[----:B------:R-:W5:Y:S04]  /*7d40*/  LDL R21, [R1+0x22c] ;  /* 0x00022c0001157983 */ /* 0x000f680000100800 */
[----:B------:R1:W5:Y:S01]  /*7d50*/  LDG.E.U8 R213, desc[UR48][R14.64] ;  /* 0x000000300ed57981 */ /* 0x000362000c1e1100 */
[----:B0-----:R-:W-:-:S03]  /*7d60*/  IADD3 R16, P3, R189, UR7, RZ ;  /* 0x00000007bd107c10 */ /* 0x001fc6000ff7e0ff */
[----:B------:R-:W5:Y:S04]  /*7d70*/  LDL R189, [R1+0x234] ;  /* 0x0002340001bd7983 */ /* 0x000f680000100800 */
[----:B------:R0:W5:Y:S01]  /*7d80*/  LDG.E.U8 R211, desc[UR48][R12.64] ;  /* 0x000000300cd37981 */ /* 0x000162000c1e1100 */
[----:B-1----:R-:W-:-:S03]  /*7d90*/  IADD3 R14, P2, R188, UR7, RZ ;  /* 0x00000007bc0e7c10 */ /* 0x002fc6000ff5e0ff */
[----:B------:R-:W5:Y:S04]  /*7da0*/  LDL R188, [R1+0x248] ;  /* 0x0002480001bc7983 */ /* 0x000f680000100800 */
[----:B------:R-:W5:Y:S01]  /*7db0*/  LDL R20, [R1+0x240] ;  /* 0x0002400001147983 */ /* 0x000f620000100800 */
[----:B------:R-:W-:-:S03]  /*7dc0*/  IADD3.X R17, R23, UR9, RZ, P3, !PT ;  /* 0x0000000917117c10 */ /* 0x000fc60009ffe4ff */
[----:B------:R-:W5:Y:S01]  /*7dd0*/  LDL R23, [R1+0x23c] ;  /* 0x00023c0001177983 */ /* 0x000f620000100800 */
[----:B0-----:R-:W-:-:S03]  /*7de0*/  IADD3 R12, P3, R191, UR7, RZ ;  /* 0x00000007bf0c7c10 */ /* 0x001fc6000ff7e0ff */
[----:B------:R-:W5:Y:S01]  /*7df0*/  LDL R191, [R1+0x244] ;  /* 0x0002440001bf7983 */ /* 0x000f620000100800 */
[----:B------:R-:W-:-:S03]  /*7e00*/  IADD3.X R15, R190, UR9, RZ, P2, !PT ;  /* 0x00000009be0f7c10 */ /* 0x000fc600097fe4ff */
[----:B------:R-:W5:Y:S01]  /*7e10*/  LDL R190, [R1+0x258] ;  /* 0x0002580001be7983 */ /* 0x000f620000100800 */
[----:B------:R-:W-:-:S03]  /*7e20*/  IADD3.X R13, R187, UR9, RZ, P3, !PT ;  /* 0x00000009bb0d7c10 */ /* 0x000fc60009ffe4ff */
[----:B------:R0:W5:Y:S04]  /*7e30*/  LDG.E.U8 R209, desc[UR48][R16.64] ;  /* 0x0000003010d17981 */ /* 0x000168000c1e1100 */
[----:B------:R1:W5:Y:S04]  /*7e40*/  LDG.E.U8 R205, desc[UR48][R14.64] ;  /* 0x000000300ecd7981 */ /* 0x000368000c1e1100 */
[----:B------:R-:W5:Y:S01]  /*7e50*/  LDG.E.U8 R12, desc[UR48][R12.64] ;  /* 0x000000300c0c7981 */ /* 0x000f62000c1e1100 */
[----:B0-----:R-:W-:-:S03]  /*7e60*/  IADD3 R16, P2, R22, UR7, RZ ;  /* 0x0000000716107c10 */ /* 0x001fc6000ff5e0ff */
[----:B------:R-:W5:Y:S01]  /*7e70*/  LDL R22, [R1+0x250] ;  /* 0x0002500001167983 */ /* 0x000f620000100800 */
[----:B-1----:R-:W-:-:S03]  /*7e80*/  IADD3 R14, P3, R185, UR7, RZ ;  /* 0x00000007b90e7c10 */ /* 0x002fc6000ff7e0ff */
[----:B------:R-:W5:Y:S04]  /*7e90*/  LDL R185, [R1+0x24c] ;  /* 0x00024c0001b97983 */ /* 0x000f680000100800 */
[----:B------:R-:W5:Y:S01]  /*7ea0*/  LDL R187, [R1+0x25c] ;  /* 0x00025c0001bb7983 */ /* 0x000f620000100800 */
[----:B---3--:R-:W-:-:S03]  /*7eb0*/  IADD3.X R15, R184, UR9, RZ, P3, !PT ;  /* 0x00000009b80f7c10 */ /* 0x008fc60009ffe4ff */
[----:B------:R-:W3:Y:S04]  /*7ec0*/  LDL R184, [R1+0x260] ;  /* 0x0002600001b87983 */ /* 0x000ee80000100800 */
[----:B------:R-:W3:Y:S01]  /*7ed0*/  LDG.E.U8 R14, desc[UR48][R14.64] ;  /* 0x000000300e0e7981 */ /* 0x000ee2000c1e1100 */
[----:B--2---:R-:W-:-:S05]  /*7ee0*/  IADD3.X R17, R19, UR9, RZ, P2, !PT ;  /* 0x0000000913117c10 */ /* 0x004fca00097fe4ff */
[----:B------:R4:W2:Y:S02]  /*7ef0*/  LDG.E.U8 R13, desc[UR48][R16.64] ;  /* 0x00000030100d7981 */ /* 0x0008a4000c1e1100 */
[----:B----4-:R-:W-:Y:S02]  /*7f00*/  IADD3 R16, P3, R186, UR7, RZ ;  /* 0x00000007ba107c10 */ /* 0x010fe4000ff7e0ff */
[----:B------:R-:W4:Y:S02]  /*7f10*/  LDL R186, [R1+0x270] ;  /* 0x0002700001ba7983 */ /* 0x000f240000100800 */
[----:B-----5:R-:W-:Y:S02]  /*7f20*/  IADD3.X R17, R189, UR9, RZ, P3, !PT ;  /* 0x00000009bd117c10 */ /* 0x020fe40009ffe4ff */
[----:B------:R-:W5:Y:S01]  /*7f30*/  LDL R189, [R1+0x26c] ;  /* 0x00026c0001bd7983 */ /* 0x000f620000100800 */
[----:B------:R-:W-:-:S03]  /*7f40*/  IADD3 R18, P2, R18, UR7, RZ ;  /* 0x0000000712127c10 */ /* 0x000fc6000ff5e0ff */
[----:B------:R-:W2:Y:S01]  /*7f50*/  LDG.E.U8 R16, desc[UR48][R16.64] ;  /* 0x0000003010107981 */ /* 0x000ea2000c1e1100 */
[----:B------:R-:W-:-:S05]  /*7f60*/  IADD3.X R19, R21, UR9, RZ, P2, !PT ;  /* 0x0000000915137c10 */ /* 0x000fca00097fe4ff */
[----:B------:R0:W2:Y:S01]  /*7f70*/  LDG.E.U8 R15, desc[UR48][R18.64] ;  /* 0x00000030120f7981 */ /* 0x0000a2000c1e1100 */
[----:B------:R-:W-:Y:S02]  /*7f80*/  IADD3 R20, P2, R20, UR7, RZ ;  /* 0x0000000714147c10 */ /* 0x000fe4000ff5e0ff */
[----:B0-----:R-:W-:Y:S02]  /*7f90*/  IADD3 R18, P3, R188, UR7, RZ ;  /* 0x00000007bc127c10 */ /* 0x001fe4000ff7e0ff */
[----:B------:R-:W2:Y:S02]  /*7fa0*/  LDL R188, [R1+0x280] ;  /* 0x0002800001bc7983 */ /* 0x000ea40000100800 */
[----:B------:R-:W-:Y:S02]  /*7fb0*/  IADD3.X R19, R191, UR9, RZ, P3, !PT ;  /* 0x00000009bf137c10 */ /* 0x000fe40009ffe4ff */
[----:B------:R-:W2:Y:S01]  /*7fc0*/  LDL R191, [R1+0x27c] ;  /* 0x00027c0001bf7983 */ /* 0x000ea20000100800 */
[----:B------:R-:W-:-:S03]  /*7fd0*/  IADD3.X R21, R23, UR9, RZ, P2, !PT ;  /* 0x0000000917157c10 */ /* 0x000fc600097fe4ff */
[----:B------:R-:W2:Y:S04]  /*7fe0*/  LDG.E.U8 R18, desc[UR48][R18.64] ;  /* 0x0000003012127981 */ /* 0x000ea8000c1e1100 */
[----:B------:R0:W2:Y:S02]  /*7ff0*/  LDG.E.U8 R17, desc[UR48][R20.64] ;  /* 0x0000003014117981 */ /* 0x0000a4000c1e1100 */
[----:B0-----:R-:W-:Y:S02]  /*8000*/  IADD3 R20, P3, R190, UR7, RZ ;  /* 0x00000007be147c10 */ /* 0x001fe4000ff7e0ff */
[----:B------:R-:W2:Y:S02]  /*8010*/  LDL R190, [R1+0x290] ;  /* 0x0002900001be7983 */ /* 0x000ea40000100800 */
[----:B------:R-:W-:-:S02]  /*8020*/  IADD3.X R21, R193, UR9, RZ, P3, !PT ;  /* 0x00000009c1157c10 */ /* 0x000fc40009ffe4ff */
[----:B------:R-:W2:Y:S01]  /*8030*/  LDL R193, [R1+0x28c] ;  /* 0x00028c0001c17983 */ /* 0x000ea20000100800 */
[----:B------:R-:W-:-:S03]  /*8040*/  IADD3 R22, P2, R22, UR7, RZ ;  /* 0x0000000716167c10 */ /* 0x000fc6000ff5e0ff */
[----:B------:R-:W2:Y:S01]  /*8050*/  LDG.E.U8 R20, desc[UR48][R20.64] ;  /* 0x0000003014147981 */ /* 0x000ea2000c1e1100 */
[----:B------:R-:W-:-:S05]  /*8060*/  IADD3.X R23, R185, UR9, RZ, P2, !PT ;  /* 0x00000009b9177c10 */ /* 0x000fca00097fe4ff */
[----:B------:R0:W2:Y:S02]  /*8070*/  LDG.E.U8 R19, desc[UR48][R22.64] ;  /* 0x0000003016137981 */ /* 0x0000a4000c1e1100 */
[----:B0-----:R-:W-:Y:S02]  /*8080*/  IADD3 R22, P3, R192, UR7, RZ ;  /* 0x00000007c0167c10 */ /* 0x001fe4000ff7e0ff */
[----:B------:R-:W2:Y:S02]  /*8090*/  LDL R192, [R1+0x2a0] ;  /* 0x0002a00001c07983 */ /* 0x000ea40000100800 */
[----:B------:R-:W-:Y:S02]  /*80a0*/  IADD3.X R23, R195, UR9, RZ, P3, !PT ;  /* 0x00000009c3177c10 */ /* 0x000fe40009ffe4ff */
[----:B------:R-:W2:Y:S04]  /*80b0*/  LDL R195, [R1+0x29c] ;  /* 0x00029c0001c37983 */ /* 0x000ea80000100800 */
[----:B------:R-:W2:Y:S01]  /*80c0*/  LDG.E.U8 R22, desc[UR48][R22.64] ;  /* 0x0000003016167981 */ /* 0x000ea2000c1e1100 */
[----:B---3--:R-:W-:-:S04]  /*80d0*/  IADD3 R184, P2, R184, UR7, RZ ;  /* 0x00000007b8b87c10 */ /* 0x008fc8000ff5e0ff */
[----:B------:R-:W-:-:S05]  /*80e0*/  IADD3.X R185, R187, UR9, RZ, P2, !PT ;  /* 0x00000009bbb97c10 */ /* 0x000fca00097fe4ff */
[----:B------:R0:W3:Y:S02]  /*80f0*/  LDG.E.U8 R21, desc[UR48][R184.64] ;  /* 0x00000030b8157981 */ /* 0x0000e4000c1e1100 */
[----:B0-----:R-:W-:Y:S02]  /*8100*/  IADD3 R184, P3, R194, UR7, RZ ;  /* 0x00000007c2b87c10 */ /* 0x001fe4000ff7e0ff */
[----:B------:R-:W3:Y:S01]  /*8110*/  LDL R194, [R1+0x2b0] ;  /* 0x0002b00001c27983 */ /* 0x000ee20000100800 */
[----:B----4-:R-:W-:-:S04]  /*8120*/  IADD3 R186, P2, R186, UR7, RZ ;  /* 0x00000007baba7c10 */ /* 0x010fc8000ff5e0ff */
[----:B-----5:R-:W-:Y:S02]  /*8130*/  IADD3.X R187, R189, UR9, RZ, P2, !PT ;  /* 0x00000009bdbb7c10 */ /* 0x020fe400097fe4ff */
[----:B------:R-:W-:Y:S02]  /*8140*/  IADD3.X R185, R197, UR9, RZ, P3, !PT ;  /* 0x00000009c5b97c10 */ /* 0x000fe40009ffe4ff */
[----:B------:R-:W4:Y:S04]  /*8150*/  LDL R197, [R1+0x2ac] ;  /* 0x0002ac0001c57983 */ /* 0x000f280000100800 */
[----:B------:R0:W5:Y:S04]  /*8160*/  LDG.E.U8 R23, desc[UR48][R186.64] ;  /* 0x00000030ba177981 */ /* 0x000168000c1e1100 */
[----:B------:R-:W5:Y:S01]  /*8170*/  LDG.E.U8 R184, desc[UR48][R184.64] ;  /* 0x00000030b8b87981 */ /* 0x000f62000c1e1100 */
[----:B0-----:R-:W-:-:S03]  /*8180*/  IADD3 R186, P3, R196, UR7, RZ ;  /* 0x00000007c4ba7c10 */ /* 0x001fc6000ff7e0ff */
[----:B------:R-:W5:Y:S01]  /*8190*/  LDL R196, [R1+0x2c0] ;  /* 0x0002c00001c47983 */ /* 0x000f620000100800 */
[----:B------:R-:W-:-:S03]  /*81a0*/  IADD3.X R187, R199, UR9, RZ, P3, !PT ;  /* 0x00000009c7bb7c10 */ /* 0x000fc60009ffe4ff */
[----:B------:R-:W5:Y:S01]  /*81b0*/  LDL R199, [R1+0x2bc] ;  /* 0x0002bc0001c77983 */ /* 0x000f620000100800 */
[----:B--2---:R-:W-:-:S03]  /*81c0*/  IADD3 R188, P2, R188, UR7, RZ ;  /* 0x00000007bcbc7c10 */ /* 0x004fc6000ff5e0ff */
[----:B------:R-:W2:Y:S01]  /*81d0*/  LDG.E.U8 R186, desc[UR48][R186.64] ;  /* 0x00000030baba7981 */ /* 0x000ea2000c1e1100 */
[----:B------:R-:W-:-:S05]  /*81e0*/  IADD3.X R189, R191, UR9, RZ, P2, !PT ;  /* 0x00000009bfbd7c10 */ /* 0x000fca00097fe4ff */
[----:B------:R0:W2:Y:S02]  /*81f0*/  LDG.E.U8 R185, desc[UR48][R188.64] ;  /* 0x00000030bcb97981 */ /* 0x0000a4000c1e1100 */
[----:B0-----:R-:W-:Y:S02]  /*8200*/  IADD3 R188, P3, R198, UR7, RZ ;  /* 0x00000007c6bc7c10 */ /* 0x001fe4000ff7e0ff */
[----:B------:R-:W2:Y:S01]  /*8210*/  LDL R198, [R1+0x2d0] ;  /* 0x0002d00001c67983 */ /* 0x000ea20000100800 */
[----:B------:R-:W-:Y:S02]  /*8220*/  IADD3 R190, P2, R190, UR7, RZ ;  /* 0x00000007bebe7c10 */ /* 0x000fe4000ff5e0ff */
        /* <DEDUP_REMOVED lines=19> */
[----:B----4-:R-:W-:-:S05]  /*8360*/  IADD3.X R195, R197, UR9, RZ, P2, !PT ;  /* 0x00000009c5c37c10 */ /* 0x010fca00097fe4ff */
[----:B------:R0:W3:Y:S01]  /*8370*/  LDG.E.U8 R191, desc[UR48][R194.64] ;  /* 0x00000030c2bf7981 */ /* 0x0000e2000c1e1100 */
[----:B-----5:R-:W-:Y:S02]  /*8380*/  IADD3 R196, P2, R196, UR7, RZ ;  /* 0x00000007c4c47c10 */ /* 0x020fe4000ff5e0ff */
[----:B0-----:R-:W-:Y:S02]  /*8390*/  IADD3 R194, P3, R206, UR7, RZ ;  /* 0x00000007cec27c10 */ /* 0x001fe4000ff7e0ff */
[----:B------:R-:W-:Y:S01]  /*83a0*/  IADD3.X R197, R199, UR9, RZ, P2, !PT ;  /* 0x00000009c7c57c10 */ /* 0x000fe200097fe4ff */
[----:B------:R-:W4:Y:S01]  /*83b0*/  LDL R206, [R1+0x300] ;  /* 0x0003000001ce7983 */ /* 0x000f220000100800 */
[----:B------:R-:W-:-:S03]  /*83c0*/  IADD3.X R195, R214, UR9, RZ, P3, !PT ;  /* 0x00000009d6c37c10 */ /* 0x000fc60009ffe4ff */
[----:B------:R0:W5:Y:S04]  /*83d0*/  LDG.E.U8 R193, desc[UR48][R196.64] ;  /* 0x00000030c4c17981 */ /* 0x000168000c1e1100 */
[----:B------:R-:W3:Y:S04]  /*83e0*/  LDL R214, [R1+0x308] ;  /* 0x0003080001d67983 */ /* 0x000ee80000100800 */
[----:B------:R-:W5:Y:S01]  /*83f0*/  LDG.E.U8 R194, desc[UR48][R194.64] ;  /* 0x00000030c2c27981 */ /* 0x000f62000c1e1100 */
[----:B0-----:R-:W-:-:S03]  /*8400*/  IADD3 R196, P3, R212, UR7, RZ ;  /* 0x00000007d4c47c10 */ /* 0x001fc6000ff7e0ff */
[----:B------:R-:W3:Y:S01]  /*8410*/  LDL R212, [R1+0x2fc] ;  /* 0x0002fc0001d47983 */ /* 0x000ee20000100800 */
[----:B------:R-:W-:-:S03]  /*8420*/  IADD3.X R197, R216, UR9, RZ, P3, !PT ;  /* 0x00000009d8c57c10 */ /* 0x000fc60009ffe4ff */
[----:B------:R-:W5:Y:S01]  /*8430*/  LDL R216, [R1+0x30c] ;  /* 0x00030c0001d87983 */ /* 0x000f620000100800 */
[----:B--2---:R-:W-:-:S03]  /*8440*/  IADD3 R198, P2, R198, UR7, RZ ;  /* 0x00000007c6c67c10 */ /* 0x004fc6000ff5e0ff */
[----:B------:R-:W2:Y:S01]  /*8450*/  LDG.E.U8 R196, desc[UR48][R196.64] ;  /* 0x00000030c4c47981 */ /* 0x000ea2000c1e1100 */
[----:B------:R-:W-:-:S05]  /*8460*/  IADD3.X R199, R201, UR9, RZ, P2, !PT ;  /* 0x00000009c9c77c10 */ /* 0x000fca00097fe4ff */
[----:B------:R0:W2:Y:S02]  /*8470*/  LDG.E.U8 R195, desc[UR48][R198.64] ;  /* 0x00000030c6c37981 */ /* 0x0000a4000c1e1100 */
[----:B0-----:R-:W-:Y:S02]  /*8480*/  IADD3 R198, P3, R210, UR7, RZ ;  /* 0x00000007d2c67c10 */ /* 0x001fe4000ff7e0ff */
[----:B------:R-:W2:Y:S02]  /*8490*/  LDL R210, [R1+0x324] ;  /* 0x0003240001d27983 */ /* 0x000ea40000100800 */
[----:B------:R-:W-:Y:S02]  /*84a0*/  IADD3.X R199, R204, UR9, RZ, P3, !PT ;  /* 0x00000009ccc77c10 */ /* 0x000fe40009ffe4ff */
[----:B------:R-:W-:Y:S01]  /*84b0*/  IADD3 R200, P2, R200, UR7, RZ ;  /* 0x00000007c8c87c10 */ /* 0x000fe2000ff5e0ff */
[----:B------:R-:W2:Y:S03]  /*84c0*/  LDL R204, [R1+0x314] ;  /* 0x0003140001cc7983 */ /* 0x000ea60000100800 */
[----:B------:R-:W-:Y:S01]  /*84d0*/  IADD3.X R201, R203, UR9, RZ, P2, !PT ;  /* 0x00000009cbc97c10 */ /* 0x000fe200097fe4ff */
[----:B------:R-:W2:Y:S04]  /*84e0*/  LDG.E.U8 R198, desc[UR48][R198.64] ;  /* 0x00000030c6c67981 */ /* 0x000ea8000c1e1100 */
[----:B------:R0:W2:Y:S02]  /*84f0*/  LDG.E.U8 R197, desc[UR48][R200.64] ;  /* 0x00000030c8c57981 */ /* 0x0000a4000c1e1100 */
[----:B0-----:R-:W-:-:S02]  /*8500*/  IADD3 R200, P3, R208, UR7, RZ ;  /* 0x00000007d0c87c10 */ /* 0x001fc4000ff7e0ff */
[----:B------:R-:W2:Y:S01]  /*8510*/  LDL R208, [R1+0x31c] ;  /* 0x00031c0001d07983 */ /* 0x000ea20000100800 */
[----:B------:R-:W-:Y:S02]  /*8520*/  IADD3 R202, P2, R202, UR7, RZ ;  /* 0x00000007caca7c10 */ /* 0x000fe4000ff5e0ff */
[----:B------:R-:W-:Y:S02]  /*8530*/  IADD3.X R201, R224, UR9, RZ, P3, !PT ;  /* 0x00000009e0c97c10 */ /* 0x000fe40009ffe4ff */
[----:B------:R-:W-:Y:S01]  /*8540*/  IADD3.X R203, R207, UR9, RZ, P2, !PT ;  /* 0x00000009cfcb7c10 */ /* 0x000fe200097fe4ff */
[----:B------:R-:W2:Y:S04]  /*8550*/  LDL R224, [R1+0x330] ;  /* 0x0003300001e07983 */ /* 0x000ea80000100800 */
[----:B------:R0:W2:Y:S04]  /*8560*/  LDG.E.U8 R199, desc[UR48][R202.64] ;  /* 0x00000030cac77981 */ /* 0x0000a8000c1e1100 */
[----:B------:R-:W2:Y:S01]  /*8570*/  LDG.E.U8 R200, desc[UR48][R200.64] ;  /* 0x00000030c8c87981 */ /* 0x000ea2000c1e1100 */
[----:B----4-:R-:W-:-:S04]  /*8580*/  IADD3 R206, P2, R206, UR7, RZ ;  /* 0x00000007cece7c10 */ /* 0x010fc8000ff5e0ff */
[----:B---3--:R-:W-:Y:S02]  /*8590*/  IADD3.X R207, R212, UR9, RZ, P2, !PT ;  /* 0x00000009d4cf7c10 */ /* 0x008fe400097fe4ff */
[----:B------:R-:W3:Y:S01]  /*85a0*/  LDL R212, [R1+0x32c] ;  /* 0x00032c0001d47983 */ /* 0x000ee20000100800 */
[----:B0-----:R-:W-:-:S03]  /*85b0*/  IADD3 R202, P2, R214, UR7, RZ ;  /* 0x00000007d6ca7c10 */ /* 0x001fc6000ff5e0ff */
[----:B------:R-:W4:Y:S04]  /*85c0*/  LDL R214, [R1+0x334] ;  /* 0x0003340001d67983 */ /* 0x000f280000100800 */
[----:B------:R0:W4:Y:S02]  /*85d0*/  LDG.E.U8 R201, desc[UR48][R206.64] ;  /* 0x00000030cec97981 */ /* 0x000124000c1e1100 */
[----:B0-----:R-:W-:Y:S02]  /*85e0*/  IADD3 R206, P3, R228, UR7, RZ ;  /* 0x00000007e4ce7c10 */ /* 0x001fe4000ff7e0ff */
[----:B------:R-:W-:Y:S01]  /*85f0*/  IADD3.X R203, R218, UR9, RZ, P2, !PT ;  /* 0x00000009dacb7c10 */ /* 0x000fe200097fe4ff */
[----:B------:R-:W4:Y:S01]  /*8600*/  LDL R228, [R1+0x350] ;  /* 0x0003500001e47983 */ /* 0x000f220000100800 */
[----:B-----5:R-:W-:-:S03]  /*8610*/  IADD3.X R207, R216, UR9, RZ, P3, !PT ;  /* 0x00000009d8cf7c10 */ /* 0x020fc60009ffe4ff */
[----:B------:R-:W5:Y:S04]  /*8620*/  LDL R216, [R1+0x33c] ;  /* 0x00033c0001d87983 */ /* 0x000f680000100800 */
[----:B------:R-:W5:Y:S04]  /*8630*/  LDL R218, [R1+0x344] ;  /* 0x0003440001da7983 */ /* 0x000f680000100800 */
[----:B------:R-:W5:Y:S04]  /*8640*/  LDG.E.U8 R202, desc[UR48][R202.64] ;  /* 0x00000030caca7981 */ /* 0x000f68000c1e1100 */
[----:B------:R0:W5:Y:S02]  /*8650*/  LDG.E.U8 R203, desc[UR48][R206.64] ;  /* 0x00000030cecb7981 */ /* 0x000164000c1e1100 */
[----:B0-----:R-:W-:-:S02]  /*8660*/  IADD3 R206, P2, R220, UR7, RZ ;  /* 0x00000007dcce7c10 */ /* 0x001fc4000ff5e0ff */
[----:B------:R-:W5:Y:S02]  /*8670*/  LDL R220, [R1+0x34c] ;  /* 0x00034c0001dc7983 */ /* 0x000f640000100800 */
[----:B--2---:R-:W-:-:S05]  /*8680*/  IADD3.X R207, R204, UR9, RZ, P2, !PT ;  /* 0x00000009cccf7c10 */ /* 0x004fca00097fe4ff */
[----:B------:R0:W2:Y:S02]  /*8690*/  LDG.E.U8 R204, desc[UR48][R206.64] ;  /* 0x00000030cecc7981 */ /* 0x0000a4000c1e1100 */
[----:B0-----:R-:W-:Y:S02]  /*86a0*/  IADD3 R206, P2, R232, UR7, RZ ;  /* 0x00000007e8ce7c10 */ /* 0x001fe4000ff5e0ff */
[----:B------:R-:W2:Y:S02]  /*86b0*/  LDL R232, [R1+0x358] ;  /* 0x0003580001e87983 */ /* 0x000ea40000100800 */
[----:B------:R-:W-:-:S05]  /*86c0*/  IADD3.X R207, R208, UR9, RZ, P2, !PT ;  /* 0x00000009d0cf7c10 */ /* 0x000fca00097fe4ff */
[----:B------:R0:W2:Y:S02]  /*86d0*/  LDG.E.U8 R208, desc[UR48][R206.64] ;  /* 0x00000030ced07981 */ /* 0x0000a4000c1e1100 */
[----:B0-----:R-:W-:Y:S02]  /*86e0*/  IADD3 R206, P2, R222, UR7, RZ ;  /* 0x00000007dece7c10 */ /* 0x001fe4000ff5e0ff */
[----:B------:R-:W2:Y:S02]  /*86f0*/  LDL R222, [R1+0x354] ;  /* 0x0003540001de7983 */ /* 0x000ea40000100800 */
[----:B------:R-:W-:-:S05]  /*8700*/  IADD3.X R207, R210, UR9, RZ, P2, !PT ;  /* 0x00000009d2cf7c10 */ /* 0x000fca00097fe4ff */
[----:B------:R0:W2:Y:S02]  /*8710*/  LDG.E.U8 R210, desc[UR48][R206.64] ;  /* 0x00000030ced27981 */ /* 0x0000a4000c1e1100 */
[----:B0-----:R-:W-:Y:S02]  /*8720*/  IADD3 R206, P2, R224, UR7, RZ ;  /* 0x00000007e0ce7c10 */ /* 0x001fe4000ff5e0ff */
[----:B------:R-:W2:Y:S02]  /*8730*/  LDL R224, [R1+0x35c] ;  /* 0x00035c0001e07983 */ /* 0x000ea40000100800 */
[----:B---3--:R-:W-:-:S05]  /*8740*/  IADD3.X R207, R212, UR9, RZ, P2, !PT ;  /* 0x00000009d4cf7c10 */ /* 0x008fca00097fe4ff */
[----:B------:R0:W3:Y:S02]  /*8750*/  LDG.E.U8 R212, desc[UR48][R206.64] ;  /* 0x00000030ced47981 */ /* 0x0000e4000c1e1100 */
[----:B0-----:R-:W-:Y:S02]  /*8760*/  IADD3 R206, P2, R226, UR7, RZ ;  /* 0x00000007e2ce7c10 */ /* 0x001fe4000ff5e0ff */
[----:B------:R-:W3:Y:S02]  /*8770*/  LDL R226, [R1+0x364] ;  /* 0x0003640001e27983 */ /* 0x000ee40000100800 */
[----:B----4-:R-:W-:-:S05]  /*8780*/  IADD3.X R207, R214, UR9, RZ, P2, !PT ;  /* 0x00000009d6cf7c10 */ /* 0x010fca00097fe4ff */
[----:B------:R0:W4:Y:S02]  /*8790*/  LDG.E.U8 R214, desc[UR48][R206.64] ;  /* 0x00000030ced67981 */ /* 0x000124000c1e1100 */
[----:B0-----:R-:W-:Y:S02]  /*87a0*/  IADD3 R206, P2, R236, UR7, RZ ;  /* 0x00000007ecce7c10 */ /* 0x001fe4000ff5e0ff */
[----:B------:R-:W4:Y:S02]  /*87b0*/  LDL R236, [R1+0x38c] ;  /* 0x00038c0001ec7983 */ /* 0x000f240000100800 */
[----:B-----5:R-:W-:-:S05]  /*87c0*/  IADD3.X R207, R216, UR9, RZ, P2, !PT ;  /* 0x00000009d8cf7c10 */ /* 0x020fca00097fe4ff */
[----:B------:R0:W5:Y:S02]  /*87d0*/  LDG.E.U8 R216, desc[UR48][R206.64] ;  /* 0x00000030ced87981 */ /* 0x000164000c1e1100 */
[----:B0-----:R-:W-:Y:S02]  /*87e0*/  IADD3 R206, P2, R230, UR7, RZ ;  /* 0x00000007e6ce7c10 */ /* 0x001fe4000ff5e0ff */
[----:B------:R-:W4:Y:S02]  /*87f0*/  LDL R230, [R1+0x374] ;  /* 0x0003740001e67983 */ /* 0x000f240000100800 */
[----:B------:R-:W-:-:S05]  /*8800*/  IADD3.X R207, R218, UR9, RZ, P2, !PT ;  /* 0x00000009dacf7c10 */ /* 0x000fca00097fe4ff */
[----:B------:R0:W5:Y:S02]  /*8810*/  LDG.E.U8 R218, desc[UR48][R206.64] ;  /* 0x00000030ceda7981 */ /* 0x000164000c1e1100 */
[----:B0-----:R-:W-:Y:S02]  /*8820*/  IADD3 R206, P2, R228, UR7, RZ ;  /* 0x00000007e4ce7c10 */ /* 0x001fe4000ff5e0ff */
[----:B------:R-:W4:Y:S02]  /*8830*/  LDL R228, [R1+0x36c] ;  /* 0x00036c0001e47983 */ /* 0x000f240000100800 */
[----:B------:R-:W-:-:S05]  /*8840*/  IADD3.X R207, R220, UR9, RZ, P2, !PT ;  /* 0x00000009dccf7c10 */ /* 0x000fca00097fe4ff */
[----:B------:R2:W5:Y:S02]  /*8850*/  LDG.E.U8 R220, desc[UR48][R206.64] ;  /* 0x00000030cedc7981 */ /* 0x000564000c1e1100 */
[----:B--2---:R-:W-:Y:S02]  /*8860*/  IADD3 R206, P2, R232, UR7, RZ ;  /* 0x00000007e8ce7c10 */ /* 0x004fe4000ff5e0ff */
[----:B------:R-:W2:Y:S02]  /*8870*/  LDL R232, [R1+0x37c] ;  /* 0x00037c0001e87983 */ /* 0x000ea40000100800 */
[----:B------:R-:W-:-:S05]  /*8880*/  IADD3.X R207, R222, UR9, RZ, P2, !PT ;  /* 0x00000009decf7c10 */ /* 0x000fca00097fe4ff */
[----:B------:R0:W5:Y:S02]  /*8890*/  LDG.E.U8 R222, desc[UR48][R206.64] ;  /* 0x00000030cede7981 */ /* 0x000164000c1e1100 */
[----:B0-----:R-:W-:Y:S02]  /*88a0*/  IADD3 R206, P2, R234, UR7, RZ ;  /* 0x00000007eace7c10 */ /* 0x001fe4000ff5e0ff */
[----:B------:R-:W5:Y:S02]  /*88b0*/  LDL R234, [R1+0x384] ;  /* 0x0003840001ea7983 */ /* 0x000f640000100800 */
[----:B------:R-:W-:-:S05]  /*88c0*/  IADD3.X R207, R224, UR9, RZ, P2, !PT ;  /* 0x00000009e0cf7c10 */ /* 0x000fca00097fe4ff */
[----:B------:R0:W5:Y:S02]  /*88d0*/  LDG.E.U8 R224, desc[UR48][R206.64] ;  /* 0x00000030cee07981 */ /* 0x000164000c1e1100 */
[----:B0-----:R-:W-:Y:S02]  /*88e0*/  IADD3 R206, P2, R237, UR7, RZ ;  /* 0x00000007edce7c10 */ /* 0x001fe4000ff5e0ff */
[----:B------:R-:W5:Y:S01]  /*88f0*/  LDL R237, [R1+0x394] ;  /* 0x0003940001ed7983 */ /* 0x000f620000100800 */
[----:B------:R-:W-:-:S06]  /*8900*/  WARPGROUP.ARRIVE ;  /* 0x00000000000079c5 */ /* 0x000fcc0000000000 */
[----:B------:R-:W-:Y:S01]  /*8910*/  QGMMA.64x64x32.F32.E4M3.E4M3 R152, gdesc[UR20], RZ, !UPT ;  /* 0x00e00000149879f3 */ /* 0x000fe2000c7008ff */
[----:B------:R-:W-:-:S03]  /*8920*/  UIADD3.64 UR24, UR12, 0x2, URZ ;  /* 0x000000020c187897 */ /* 0x000fc6000fffe03f */
[----:B------:R-:W-:Y:S01]  /*8930*/  QGMMA.64x64x32.F32.E4M3.E4M3 R152, gdesc[UR12], R152 ;  /* 0x00e000000c9879f3 */ /* 0x000fe20008700898 */
[----:B------:R-:W-:-:S05]  /*8940*/  UIADD3.64 UR28, UR12, 0x4, URZ ;  /* 0x000000040c1c7897 */ /* 0x000fca000fffe03f */
[----:B------:R-:W-:Y:S01]  /*8950*/  QGMMA.64x64x32.F32.E4M3.E4M3 R152, gdesc[UR24], R152 ;  /* 0x00e00000189879f3 */ /* 0x000fe20008700898 */
[----:B---3--:R-:W-:-:S05]  /*8960*/  IADD3.X R207, R226, UR9, RZ, P2, !PT ;  /* 0x00000009e2cf7c10 */ /* 0x008fca00097fe4ff */
[----:B------:R0:W3:Y:S02]  /*8970*/  LDG.E.U8 R226, desc[UR48][R206.64] ;  /* 0x00000030cee27981 */ /* 0x0000e4000c1e1100 */
[----:B0-----:R-:W-:Y:S02]  /*8980*/  IADD3 R206, P2, R238, UR7, RZ ;  /* 0x00000007eece7c10 */ /* 0x001fe4000ff5e0ff */
[----:B------:R-:W3:Y:S01]  /*8990*/  LDL R238, [R1+0x39c] ;  /* 0x00039c0001ee7983 */ /* 0x000ee20000100800 */
[----:B------:R-:W-:Y:S01]  /*89a0*/  QGMMA.64x64x32.F32.E4M3.E4M3 R152, gdesc[UR28], R152 ;  /* 0x00e000001c9879f3 */ /* 0x000fe20008700898 */
[----:B----4-:R-:W-:-:S05]  /*89b0*/  IADD3.X R207, R228, UR9, RZ, P2, !PT ;  /* 0x00000009e4cf7c10 */ /* 0x010fca00097fe4ff */
[----:B------:R0:W4:Y:S02]  /*89c0*/  LDG.E.U8 R228, desc[UR48][R206.64] ;  /* 0x00000030cee47981 */ /* 0x000124000c1e1100 */
[----:B0-----:R-:W-:Y:S01]  /*89d0*/  IADD3 R206, P2, R244, UR7, RZ ;  /* 0x00000007f4ce7c10 */ /* 0x001fe2000ff5e0ff */
[----:B------:R-:W-:Y:S01]  /*89e0*/  UIADD3.64 UR32, UR12, 0x3fe, URZ ;  /* 0x000003fe0c207897 */ /* 0x000fe2000fffe03f */
[----:B------:R-:W4:Y:S02]  /*89f0*/  LDL R244, [R1+0x3d4] ;  /* 0x0003d40001f47983 */ /* 0x000f240000100800 */
[----:B------:R-:W-:-:S05]  /*8a00*/  IADD3.X R207, R230, UR9, RZ, P2, !PT ;  /* 0x00000009e6cf7c10 */ /* 0x000fca00097fe4ff */
[----:B------:R0:W4:Y:S02]  /*8a10*/  LDG.E.U8 R230, desc[UR48][R206.64] ;  /* 0x00000030cee67981 */ /* 0x000124000c1e1100 */
[----:B0-----:R-:W-:Y:S02]  /*8a20*/  IADD3 R206, P2, R242, UR7, RZ ;  /* 0x00000007f2ce7c10 */ /* 0x001fe4000ff5e0ff */
[----:B------:R-:W4:Y:S02]  /*8a30*/  LDL R242, [R1+0x3a8] ;  /* 0x0003a80001f27983 */ /* 0x000f240000100800 */
[----:B--2---:R-:W-:-:S05]  /*8a40*/  IADD3.X R207, R232, UR9, RZ, P2, !PT ;  /* 0x00000009e8cf7c10 */ /* 0x004fca00097fe4ff */
[----:B------:R0:W2:Y:S02]  /*8a50*/  LDG.E.U8 R232, desc[UR48][R206.64] ;  /* 0x00000030cee87981 */ /* 0x0000a4000c1e1100 */
[----:B0-----:R-:W-:Y:S02]  /*8a60*/  IADD3 R206, P2, R243, UR7, RZ ;  /* 0x00000007f3ce7c10 */ /* 0x001fe4000ff5e0ff */
[----:B------:R-:W2:Y:S02]  /*8a70*/  LDL R243, [R1+0x3c4] ;  /* 0x0003c40001f37983 */ /* 0x000ea40000100800 */
[----:B-----5:R-:W-:-:S05]  /*8a80*/  IADD3.X R207, R234, UR9, RZ, P2, !PT ;  /* 0x00000009eacf7c10 */ /* 0x020fca00097fe4ff */
[----:B------:R0:W5:Y:S01]  /*8a90*/  LDG.E.U8 R234, desc[UR48][R206.64] ;  /* 0x00000030ceea7981 */ /* 0x000162000c1e1100 */
[----:B------:R-:W-:Y:S01]  /*8aa0*/  QGMMA.64x64x32.F32.E4M3.E4M3 R152, gdesc[UR32], R152 ;  /* 0x00e00000209879f3 */ /* 0x000fe20008700898 */
[----:B0-----:R-:W-:Y:S02]  /*8ab0*/  IADD3 R206, P2, R239, UR7, RZ ;  /* 0x00000007efce7c10 */ /* 0x001fe4000ff5e0ff */
        /* <DEDUP_REMOVED lines=9> */
[----:B------:R-:W-:-:S09]  /*8b50*/  UIADD3.64 UR36, UR12, 0x400, URZ ;  /* 0x000004000c247897 */ /* 0x000fd2000fffe03f */
[----:B------:R-:W-:Y:S01]  /*8b60*/  QGMMA.64x64x32.F32.E4M3.E4M3 R152, gdesc[UR36], R152 ;  /* 0x00e00000249879f3 */ /* 0x000fe20008700898 */
[----:B---3--:R-:W-:-:S05]  /*8b70*/  IADD3.X R207, R238, UR9, RZ, P2, !PT ;  /* 0x00000009eecf7c10 */ /* 0x008fca00097fe4ff */
[----:B------:R4:W3:Y:S02]  /*8b80*/  LDG.E.U8 R238, desc[UR48][R206.64] ;  /* 0x00000030ceee7981 */ /* 0x0008e4000c1e1100 */
[----:B----4-:R-:W-:Y:S02]  /*8b90*/  IADD3 R206, P2, R242, UR7, RZ ;  /* 0x00000007f2ce7c10 */ /* 0x010fe4000ff5e0ff */
[----:B------:R-:W4:Y:S01]  /*8ba0*/  LDL R242, [R1+0x3bc] ;  /* 0x0003bc0001f27983 */ /* 0x000f220000100800 */
[----:B------:R-:W-:-:S09]  /*8bb0*/  UIADD3.64 UR40, UR12, 0x402, URZ ;  /* 0x000004020c287897 */ /* 0x000fd2000fffe03f */
[----:B------:R-:W-:Y:S01]  /*8bc0*/  QGMMA.64x64x32.F32.E4M3.E4M3 R152, gdesc[UR40], R152 ;  /* 0x00e00000289879f3 */ /* 0x000fe20008700898 */
[----:B------:R-:W-:Y:S01]  /*8bd0*/  UIADD3.64 UR16, UR12, 0x404, URZ ;  /* 0x000004040c107897 */ /* 0x000fe2000fffe03f */
[----:B--2---:R-:W-:-:S05]  /*8be0*/  IADD3.X R207, R239, UR9, RZ, P2, !PT ;  /* 0x00000009efcf7c10 */ /* 0x004fca00097fe4ff */
[----:B------:R0:W2:Y:S02]  /*8bf0*/  LDG.E.U8 R239, desc[UR48][R206.64] ;  /* 0x00000030ceef7981 */ /* 0x0000a4000c1e1100 */
[----:B0-----:R-:W-:Y:S01]  /*8c00*/  IADD3 R206, P2, R251, UR7, RZ ;  /* 0x00000007fbce7c10 */ /* 0x001fe2000ff5e0ff */
[----:B------:R-:W-:Y:S03]  /*8c10*/  QGMMA.64x64x32.F32.E4M3.E4M3 R152, gdesc[UR16], R152, gsb0 ;  /* 0x00e00000109879f3 */ /* 0x000fe60008000898 */
[----:B-----5:R-:W-:-:S05]  /*8c20*/  IADD3.X R207, R240, UR9, RZ, P2, !PT ;  /* 0x00000009f0cf7c10 */ /* 0x020fca00097fe4ff */
[----:B------:R0:W5:Y:S02]  /*8c30*/  LDG.E.U8 R240, desc[UR48][R206.64] ;  /* 0x00000030cef07981 */ /* 0x000164000c1e1100 */
[----:B0-----:R-:W-:-:S04]  /*8c40*/  IADD3 R206, P2, R250, UR7, RZ ;  /* 0x00000007face7c10 */ /* 0x001fc8000ff5e0ff */
[----:B------:R-:W-:-:S05]  /*8c50*/  IADD3.X R207, R241, UR9, RZ, P2, !PT ;  /* 0x00000009f1cf7c10 */ /* 0x000fca00097fe4ff */
[----:B------:R0:W2:Y:S02]  /*8c60*/  LDG.E.U8 R241, desc[UR48][R206.64] ;  /* 0x00000030cef17981 */ /* 0x0000a4000c1e1100 */
[----:B0-----:R-:W-:Y:S01]  /*8c70*/  IADD3 R206, P2, R249, UR7, RZ ;  /* 0x00000007f9ce7c10 */ /* 0x001fe2000ff5e0ff */
[----:B------:R-:W-:-:S03]  /*8c80*/  WARPGROUP.DEPBAR.LE gsb0, 0x0 ;  /* 0x00008000000079c5 */ /* 0x000fc60000010000 */
[----:B----4-:R-:W-:-:S05]  /*8c90*/  IADD3.X R207, R242, UR9, RZ, P2, !PT ;  /* 0x00000009f2cf7c10 */ /* 0x010fca00097fe4ff */
[----:B------:R0:W4:Y:S02]  /*8ca0*/  LDG.E.U8 R242, desc[UR48][R206.64] ;  /* 0x00000030cef27981 */ /* 0x000124000c1e1100 */
[----:B0-----:R-:W-:-:S04]  /*8cb0*/  IADD3 R206, P2, R248, UR7, RZ ;  /* 0x00000007f8ce7c10 */ /* 0x001fc8000ff5e0ff */
[----:B------:R-:W-:-:S05]  /*8cc0*/  IADD3.X R207, R243, UR9, RZ, P2, !PT ;  /* 0x00000009f3cf7c10 */ /* 0x000fca00097fe4ff */
[----:B------:R0:W2:Y:S02]  /*8cd0*/  LDG.E.U8 R243, desc[UR48][R206.64] ;  /* 0x00000030cef37981 */ /* 0x0000a4000c1e1100 */
[----:B0-----:R-:W-:-:S04]  /*8ce0*/  IADD3 R206, P2, R247, UR7, RZ ;  /* 0x00000007f7ce7c10 */ /* 0x001fc8000ff5e0ff */
[----:B------:R-:W-:-:S05]  /*8cf0*/  IADD3.X R207, R245, UR9, RZ, P2, !PT ;  /* 0x00000009f5cf7c10 */ /* 0x000fca00097fe4ff */
[----:B------:R0:W2:Y:S02]  /*8d00*/  LDG.E.U8 R245, desc[UR48][R206.64] ;  /* 0x00000030cef57981 */ /* 0x0000a4000c1e1100 */
[----:B0-----:R-:W-:-:S04]  /*8d10*/  IADD3 R206, P2, R246, UR7, RZ ;  /* 0x00000007f6ce7c10 */ /* 0x001fc8000ff5e0ff */
[----:B------:R-:W-:-:S05]  /*8d20*/  IADD3.X R207, R244, UR9, RZ, P2, !PT ;  /* 0x00000009f4cf7c10 */ /* 0x000fca00097fe4ff */
[----:B------:R0:W2:Y:S01]  /*8d30*/  LDG.E.U8 R247, desc[UR48][R206.64] ;  /* 0x00000030cef77981 */ /* 0x0000a2000c1e1100 */
[----:B------:R-:W-:Y:S01]  /*8d40*/  FMUL R244, R152, UR44 ;  /* 0x0000002c98f47c20 */ /* 0x000fe20008400000 */
[----:B------:R-:W-:Y:S01]  /*8d50*/  FMUL R246, R156, UR44 ;  /* 0x0000002c9cf67c20 */ /* 0x000fe20008400000 */
[----:B------:R-:W-:Y:S01]  /*8d60*/  BAR.SYNC.DEFER_BLOCKING 0x0 ;  /* 0x0000000000007b1d */ /* 0x000fe20000010000 */
[----:B0-----:R-:W-:Y:S01]  /*8d70*/  FMUL R206, R154, UR44 ;  /* 0x0000002c9ace7c20 */ /* 0x001fe20008400000 */
[----:B------:R-:W-:-:S05]  /*8d80*/  FMUL R207, R155, UR44 ;  /* 0x0000002c9bcf7c20 */ /* 0x000fca0008400000 */
[----:B------:R-:W-:Y:S01]  /*8d90*/  FMNMX R206, R206, R207, !PT ;  /* 0x000000cfcece7209 */ /* 0x000fe20007800000 */
        /* <DEDUP_REMOVED lines=29> */
[----:B------:R-:W-:Y:S02]  /*8f70*/  FMNMX R244, R244, R206, !PT ;  /* 0x000000cef4f47209 */ /* 0x000fe40007800000 */
[----:B------:R-:W0:Y:S02]  /*8f80*/  SHFL.BFLY PT, R206, R207, 0x2, 0x1f ;  /* 0x0c401f00cfce7f89 */ /* 0x000e2400000e0000 */
[----:B------:R-:W-:Y:S01]  /*8f90*/  FMNMX R244, R246, R244, !PT ;  /* 0x000000f4f6f47209 */ /* 0x000fe20007800000 */
[----:B------:R-:W-:-:S05]  /*8fa0*/  FMUL R246, R157, UR44 ;  /* 0x0000002c9df67c20 */ /* 0x000fca0008400000 */
[----:B------:R-:W-:Y:S01]  /*8fb0*/  FMNMX R244, R246, R244, !PT ;  /* 0x000000f4f6f47209 */ /* 0x000fe20007800000 */
[----:B------:R-:W-:-:S05]  /*8fc0*/  FMUL R246, R160, UR44 ;  /* 0x0000002ca0f67c20 */ /* 0x000fca0008400000 */
[----:B------:R-:W-:Y:S01]  /*8fd0*/  FMNMX R244, R246, R244, !PT ;  /* 0x000000f4f6f47209 */ /* 0x000fe20007800000 */
[----:B------:R-:W-:-:S05]  /*8fe0*/  FMUL R246, R161, UR44 ;  /* 0x0000002ca1f67c20 */ /* 0x000fca0008400000 */
[----:B------:R-:W-:Y:S02]  /*8ff0*/  FMNMX R244, R246, R244, !PT ;  /* 0x000000f4f6f47209 */ /* 0x000fe40007800000 */
[----:B0-----:R-:W-:Y:S01]  /*9000*/  FMNMX R206, R207, R206, !PT ;  /* 0x000000cecfce7209 */ /* 0x001fe20007800000 */
[----:B------:R-:W-:Y:S01]  /*9010*/  FMUL R207, R164, UR44 ;  /* 0x0000002ca4cf7c20 */ /* 0x000fe20008400000 */
[----:B------:R-:W-:-:S04]  /*9020*/  FMUL R246, R165, UR44 ;  /* 0x0000002ca5f67c20 */ /* 0x000fc80008400000 */
        /* <DEDUP_REMOVED lines=10> */
[----:B------:R-:W-:-:S05]  /*90d0*/  FMUL R207, R173, UR44 ;  /* 0x0000002cadcf7c20 */ /* 0x000fca0008400000 */
[----:B------:R-:W-:Y:S01]  /*90e0*/  FMNMX R207, R207, R244, !PT ;  /* 0x000000f4cfcf7209 */ /* 0x000fe20007800000 */
[----:B------:R-:W-:Y:S01]  /*90f0*/  FMUL R244, R176, UR44 ;  /* 0x0000002cb0f47c20 */ /* 0x000fe20008400000 */
[----:B------:R-:W-:-:S04]  /*9100*/  FMNMX R206, R206, R9, !PT ;  /* 0x00000009cece7209 */ /* 0x000fc80007800000 */
[----:B------:R-:W-:Y:S01]  /*9110*/  FMNMX R207, R244, R207, !PT ;  /* 0x000000cff4cf7209 */ /* 0x000fe20007800000 */
[----:B------:R-:W-:Y:S01]  /*9120*/  FMUL R244, R177, UR44 ;  /* 0x0000002cb1f47c20 */ /* 0x000fe20008400000 */
[----:B------:R-:W-:-:S04]  /*9130*/  FFMA R158, R158, UR44, -R206 ;  /* 0x0000002c9e9e7c23 */ /* 0x000fc800080008ce */
[----:B------:R-:W-:Y:S01]  /*9140*/  FMNMX R207, R244, R207, !PT ;  /* 0x000000cff4cf7209 */ /* 0x000fe20007800000 */
[----:B------:R-:W-:Y:S01]  /*9150*/  FMUL R244, R180, UR44 ;  /* 0x0000002cb4f47c20 */ /* 0x000fe20008400000 */
[----:B------:R-:W-:-:S04]  /*9160*/  FFMA R159, R159, UR44, -R206 ;  /* 0x0000002c9f9f7c23 */ /* 0x000fc800080008ce */
[----:B------:R-:W-:Y:S01]  /*9170*/  FMNMX R244, R244, R207, !PT ;  /* 0x000000cff4f47209 */ /* 0x000fe20007800000 */
[----:B------:R-:W-:Y:S01]  /*9180*/  FMUL R207, R158, 1.4426950216293334961 ;  /* 0x3fb8aa3b9ecf7820 */ /* 0x000fe20000400000 */
[----:B------:R-:W-:Y:S01]  /*9190*/  FMUL R158, R181, UR44 ;  /* 0x0000002cb59e7c20 */ /* 0x000fe20008400000 */
[----:B------:R-:W-:-:S04]  /*91a0*/  FMUL R159, R159, 1.4426950216293334961 ;  /* 0x3fb8aa3b9f9f7820 */ /* 0x000fc80000400000 */
[----:B------:R-:W-:Y:S02]  /*91b0*/  FMNMX R158, R158, R244, !PT ;  /* 0x000000f49e9e7209 */ /* 0x000fe40007800000 */
[----:B------:R0:W-:Y:S03]  /*91c0*/  MUFU.EX2 R244, R159 ;  /* 0x0000009f00f47308 */ /* 0x0001e60000000800 */
[----:B0-----:R-:W0:Y:S01]  /*91d0*/  SHFL.BFLY PT, R159, R158, 0x2, 0x1f ;  /* 0x0c401f009e9f7f89 */ /* 0x001e2200000e0000 */
[--C-:B------:R-:W-:Y:S01]  /*91e0*/  FFMA R163, R163, UR44, -R206.reuse ;  /* 0x0000002ca3a37c23 */ /* 0x100fe200080008ce */
[--C-:B------:R-:W-:Y:S01]  /*91f0*/  FFMA R246, R162, UR44, -R206.reuse ;  /* 0x0000002ca2f67c23 */ /* 0x100fe200080008ce */
[----:B------:R-:W-:Y:S02]  /*9200*/  FFMA R162, R166, UR44, -R206 ;  /* 0x0000002ca6a27c23 */ /* 0x000fe400080008ce */
[----:B------:R-:W-:-:S02]  /*9210*/  FMUL R163, R163, 1.4426950216293334961 ;  /* 0x3fb8aa3ba3a37820 */ /* 0x000fc40000400000 */
[----:B------:R-:W-:Y:S02]  /*9220*/  FMUL R162, R162, 1.4426950216293334961 ;  /* 0x3fb8aa3ba2a27820 */ /* 0x000fe40000400000 */
[----:B------:R1:W-:Y:S02]  /*9230*/  MUFU.EX2 R166, R163 ;  /* 0x000000a300a67308 */ /* 0x0003e40000000800 */
[----:B-1----:R-:W-:-:S06]  /*9240*/  FFMA R163, R167, UR44, -R206 ;  /* 0x0000002ca7a37c23 */ /* 0x002fcc00080008ce */
[----:B------:R1:W-:Y:S01]  /*9250*/  MUFU.EX2 R167, R162 ;  /* 0x000000a200a77308 */ /* 0x0003e20000000800 */
[----:B0-----:R-:W-:Y:S01]  /*9260*/  FMNMX R158, R158, R159, !PT ;  /* 0x0000009f9e9e7209 */ /* 0x001fe20007800000 */
[----:B-1----:R-:W-:-:S04]  /*9270*/  FFMA R162, R170, UR44, -R206 ;  /* 0x0000002caaa27c23 */ /* 0x002fc800080008ce */
[----:B------:R-:W-:Y:S01]  /*9280*/  FMUL R159, R162, 1.4426950216293334961 ;  /* 0x3fb8aa3ba29f7820 */ /* 0x000fe20000400000 */
[----:B------:R-:W-:-:S03]  /*9290*/  FFMA R162, R171, UR44, -R206 ;  /* 0x0000002caba27c23 */ /* 0x000fc600080008ce */
[----:B------:R0:W-:Y:S02]  /*92a0*/  MUFU.EX2 R171, R159 ;  /* 0x0000009f00ab7308 */ /* 0x0001e40000000800 */
[----:B0-----:R-:W0:Y:S01]  /*92b0*/  SHFL.BFLY PT, R159, R158, 0x1, 0x1f ;  /* 0x0c201f009e9f7f89 */ /* 0x001e2200000e0000 */
[--C-:B------:R-:W-:Y:S01]  /*92c0*/  FFMA R154, R154, UR44, -R206.reuse ;  /* 0x0000002c9a9a7c23 */ /* 0x100fe200080008ce */
[----:B0-----:R-:W-:Y:S01]  /*92d0*/  FMNMX R159, R158, R159, !PT ;  /* 0x0000009f9e9f7209 */ /* 0x001fe20007800000 */
[----:B------:R-:W-:-:S03]  /*92e0*/  FFMA R158, R182, UR44, -R206 ;  /* 0x0000002cb69e7c23 */ /* 0x000fc600080008ce */
[----:B------:R-:W-:-:S05]  /*92f0*/  FMNMX R182, R159, R8, !PT ;  /* 0x000000089fb67209 */ /* 0x000fca0007800000 */
[--C-:B------:R-:W-:Y:S01]  /*9300*/  FFMA R156, R156, UR44, -R182.reuse ;  /* 0x0000002c9c9c7c23 */ /* 0x100fe200080008b6 */
[----:B------:R-:W-:-:S03]  /*9310*/  FFMA R157, R157, UR44, -R182 ;  /* 0x0000002c9d9d7c23 */ /* 0x000fc600080008b6 */
[----:B------:R-:W-:Y:S01]  /*9320*/  FMUL R156, R156, 1.4426950216293334961 ;  /* 0x3fb8aa3b9c9c7820 */ /* 0x000fe20000400000 */
[----:B------:R-:W-:-:S03]  /*9330*/  FMUL R157, R157, 1.4426950216293334961 ;  /* 0x3fb8aa3b9d9d7820 */ /* 0x000fc60000400000 */
[----:B------:R0:W-:Y:S01]  /*9340*/  MUFU.EX2 R250, R156 ;  /* 0x0000009c00fa7308 */ /* 0x0001e20000000800 */
[--C-:B------:R-:W-:Y:S01]  /*9350*/  FFMA R159, R183, UR44, -R206.reuse ;  /* 0x0000002cb79f7c23 */ /* 0x100fe200080008ce */
[----:B------:R-:W-:Y:S01]  /*9360*/  FMUL R158, R158, 1.4426950216293334961 ;  /* 0x3fb8aa3b9e9e7820 */ /* 0x000fe20000400000 */
[----:B------:R-:W-:Y:S01]  /*9370*/  FFMA R155, R155, UR44, -R206 ;  /* 0x0000002c9b9b7c23 */ /* 0x000fe200080008ce */
[----:B0-----:R-:W-:-:S04]  /*9380*/  FFMA R156, R164, UR44, -R182 ;  /* 0x0000002ca49c7c23 */ /* 0x001fc800080008b6 */
[----:B------:R0:W-:Y:S01]  /*9390*/  MUFU.EX2 R251, R157 ;  /* 0x0000009d00fb7308 */ /* 0x0001e20000000800 */
[----:B------:R-:W-:Y:S01]  /*93a0*/  FMUL R159, R159, 1.4426950216293334961 ;  /* 0x3fb8aa3b9f9f7820 */ /* 0x000fe20000400000 */
[----:B------:R-:W-:Y:S01]  /*93b0*/  FMUL R156, R156, 1.4426950216293334961 ;  /* 0x3fb8aa3b9c9c7820 */ /* 0x000fe20000400000 */
[----:B------:R-:W-:Y:S01]  /*93c0*/  FMUL R154, R154, 1.4426950216293334961 ;  /* 0x3fb8aa3b9a9a7820 */ /* 0x000fe20000400000 */
[----:B------:R-:W-:Y:S01]  /*93d0*/  FMUL R155, R155, 1.4426950216293334961 ;  /* 0x3fb8aa3b9b9b7820 */ /* 0x000fe20000400000 */
[----:B0-----:R-:W-:-:S03]  /*93e0*/  FFMA R157, R165, UR44, -R182 ;  /* 0x0000002ca59d7c23 */ /* 0x001fc600080008b6 */
[----:B------:R0:W-:Y:S01]  /*93f0*/  MUFU.EX2 R183, R158 ;  /* 0x0000009e00b77308 */ /* 0x0001e20000000800 */
[----:B------:R-:W-:Y:S01]  /*9400*/  FMUL R163, R163, 1.4426950216293334961 ;  /* 0x3fb8aa3ba3a37820 */ /* 0x000fe20000400000 */
[----:B------:R-:W-:-:S06]  /*9410*/  FMUL R157, R157, 1.4426950216293334961 ;  /* 0x3fb8aa3b9d9d7820 */ /* 0x000fcc0000400000 */
[----:B------:R1:W-:Y:S01]  /*9420*/  MUFU.EX2 R165, R156 ;  /* 0x0000009c00a57308 */ /* 0x0003e20000000800 */
[----:B0-----:R-:W-:Y:S01]  /*9430*/  FFMA R158, R152, UR44, -R182 ;  /* 0x0000002c989e7c23 */ /* 0x001fe200080008b6 */
[----:B------:R-:W-:-:S06]  /*9440*/  FMUL R162, R162, 1.4426950216293334961 ;  /* 0x3fb8aa3ba2a27820 */ /* 0x000fcc0000400000 */
[----:B------:R0:W-:Y:S01]  /*9450*/  MUFU.EX2 R152, R159 ;  /* 0x0000009f00987308 */ /* 0x0001e20000000800 */
[----:B-1----:R-:W-:Y:S01]  /*9460*/  FFMA R156, R168, UR44, -R182 ;  /* 0x0000002ca89c7c23 */ /* 0x002fe200080008b6 */
[----:B------:R-:W-:-:S03]  /*9470*/  FMUL R158, R158, 1.4426950216293334961 ;  /* 0x3fb8aa3b9e9e7820 */ /* 0x000fc60000400000 */
[----:B------:R-:W-:Y:S01]  /*9480*/  FMUL R156, R156, 1.4426950216293334961 ;  /* 0x3fb8aa3b9c9c7820 */ /* 0x000fe20000400000 */
[----:B0-----:R-:W-:Y:S02]  /*9490*/  FFMA R159, R153, UR44, -R182 ;  /* 0x0000002c999f7c23 */ /* 0x001fe400080008b6 */
[----:B------:R0:W-:Y:S02]  /*94a0*/  MUFU.EX2 R168, R157 ;  /* 0x0000009d00a87308 */ /* 0x0001e40000000800 */
[----:B------:R-:W-:Y:S01]  /*94b0*/  FMUL R159, R159, 1.4426950216293334961 ;  /* 0x3fb8aa3b9f9f7820 */ /* 0x000fe20000400000 */
[----:B------:R-:W-:-:S05]  /*94c0*/  FMUL R246, R246, 1.4426950216293334961 ;  /* 0x3fb8aa3bf6f67820 */ /* 0x000fca0000400000 */
[----:B------:R-:W-:Y:S01]  /*94d0*/  MUFU.EX2 R154, R154 ;  /* 0x0000009a009a7308 */ /* 0x000fe20000000800 */
[--C-:B0-----:R-:W-:Y:S01]  /*94e0*/  FFMA R157, R169, UR44, -R182.reuse ;  /* 0x0000002ca99d7c23 */ /* 0x101fe200080008b6 */
[----:B------:R-:W-:-:S03]  /*94f0*/  FFMA R160, R160, UR44, -R182 ;  /* 0x0000002ca0a07c23 */ /* 0x000fc600080008b6 */
[----:B------:R-:W-:-:S03]  /*9500*/  FMUL R157, R157, 1.4426950216293334961 ;  /* 0x3fb8aa3b9d9d7820 */ /* 0x000fc60000400000 */
[----:B------:R-:W-:Y:S01]  /*9510*/  MUFU.EX2 R155, R155 ;  /* 0x0000009b009b7308 */ /* 0x000fe20000000800 */
[----:B------:R-:W-:-:S07]  /*9520*/  FFMA R161, R161, UR44, -R182 ;  /* 0x0000002ca1a17c23 */ /* 0x000fce00080008b6 */
[----:B------:R-:W0:Y:S08]  /*9530*/  MUFU.EX2 R207, R207 ;  /* 0x000000cf00cf7308 */ /* 0x000e300000000800 */
[----:B------:R1:W-:Y:S08]  /*9540*/  MUFU.EX2 R170, R163 ;  /* 0x000000a300aa7308 */ /* 0x0003f00000000800 */
[----:B------:R3:W-:Y:S01]  /*9550*/  MUFU.EX2 R169, R156 ;  /* 0x0000009c00a97308 */ /* 0x0007e20000000800 */
[----:B-1----:R-:W-:-:S04]  /*9560*/  FFMA R163, R174, UR44, -R206 ;  /* 0x0000002caea37c23 */ /* 0x002fc800080008ce */
[----:B------:R-:W-:-:S03]  /*9570*/  FMUL R163, R163, 1.4426950216293334961 ;  /* 0x3fb8aa3ba3a37820 */ /* 0x000fc60000400000 */
[----:B------:R1:W-:Y:S01]  /*9580*/  MUFU.EX2 R174, R162 ;  /* 0x000000a200ae7308 */ /* 0x0003e20000000800 */
[----:B---3--:R-:W-:Y:S01]  /*9590*/  FFMA R156, R172, UR44, -R182 ;  /* 0x0000002cac9c7c23 */ /* 0x008fe200080008b6 */
[----:B------:R-:W-:-:S03]  /*95a0*/  FMUL R160, R160, 1.4426950216293334961 ;  /* 0x3fb8aa3ba0a07820 */ /* 0x000fc60000400000 */
[----:B------:R-:W-:-:S03]  /*95b0*/  FMUL R156, R156, 1.4426950216293334961 ;  /* 0x3fb8aa3b9c9c7820 */ /* 0x000fc60000400000 */
[----:B------:R-:W-:Y:S01]  /*95c0*/  MUFU.EX2 R153, R158 ;  /* 0x0000009e00997308 */ /* 0x000fe20000000800 */
[----:B-1----:R-:W-:Y:S01]  /*95d0*/  FFMA R162, R175, UR44, -R206 ;  /* 0x0000002cafa27c23 */ /* 0x002fe200080008ce */
[----:B------:R-:W-:-:S03]  /*95e0*/  FMUL R161, R161, 1.4426950216293334961 ;  /* 0x3fb8aa3ba1a17820 */ /* 0x000fc60000400000 */
[----:B------:R-:W-:-:S03]  /*95f0*/  FMUL R162, R162, 1.4426950216293334961 ;  /* 0x3fb8aa3ba2a27820 */ /* 0x000fc60000400000 */
[----:B------:R1:W3:Y:S08]  /*9600*/  MUFU.EX2 R249, R159 ;  /* 0x0000009f00f97308 */ /* 0x0002f00000000800 */
[----:B------:R5:W-:Y:S01]  /*9610*/  MUFU.EX2 R172, R157 ;  /* 0x0000009d00ac7308 */ /* 0x000be20000000800 */
[----:B-1----:R-:W-:-:S07]  /*9620*/  FFMA R159, R177, UR44, -R182 ;  /* 0x0000002cb19f7c23 */ /* 0x002fce00080008b6 */
[----:B------:R1:W-:Y:S01]  /*9630*/  MUFU.EX2 R175, R163 ;  /* 0x000000a300af7308 */ /* 0x0003e20000000800 */
[----:B-----5:R-:W-:-:S07]  /*9640*/  FFMA R157, R173, UR44, -R182 ;  /* 0x0000002cad9d7c23 */ /* 0x020fce00080008b6 */
[----:B------:R-:W5:Y:S01]  /*9650*/  MUFU.EX2 R246, R246 ;  /* 0x000000f600f67308 */ /* 0x000f620000000800 */
[----:B-1----:R-:W-:Y:S01]  /*9660*/  FFMA R163, R178, UR44, -R206 ;  /* 0x0000002cb2a37c23 */ /* 0x002fe200080008ce */
[----:B0-----:R-:W-:-:S06]  /*9670*/  F2FP.SATFINITE.E4M3.F32.PACK_AB_MERGE_C R158, R244, R207, RZ ;  /* 0x000000cff49e723e */ /* 0x001fcc00048070ff */
[----:B------:R0:W-:Y:S01]  /*9680*/  MUFU.EX2 R178, R162 ;  /* 0x000000a200b27308 */ /* 0x0001e20000000800 */
[----:B------:R-:W-:-:S07]  /*9690*/  FMUL R163, R163, 1.4426950216293334961 ;  /* 0x3fb8aa3ba3a37820 */ /* 0x000fce0000400000 */
[----:B------:R1:W-:Y:S01]  /*96a0*/  MUFU.EX2 R173, R156 ;  /* 0x0000009c00ad7308 */ /* 0x0003e20000000800 */
[----:B0-----:R-:W-:-:S04]  /*96b0*/  FFMA R162, R179, UR44, -R206 ;  /* 0x0000002cb3a27c23 */ /* 0x001fc800080008ce */
[----:B------:R-:W-:Y:S01]  /*96c0*/  FMUL R162, R162, 1.4426950216293334961 ;  /* 0x3fb8aa3ba2a27820 */ /* 0x000fe20000400000 */
[----:B-1----:R-:W-:Y:S02]  /*96d0*/  FMUL R156, R157, 1.4426950216293334961 ;  /* 0x3fb8aa3b9d9c7820 */ /* 0x002fe40000400000 */
[----:B------:R0:W-:Y:S01]  /*96e0*/  MUFU.EX2 R252, R160 ;  /* 0x000000a000fc7308 */ /* 0x0001e20000000800 */
[----:B------:R-:W-:Y:S01]  /*96f0*/  FFMA R157, R176, UR44, -R182 ;  /* 0x0000002cb09d7c23 */ /* 0x000fe200080008b6 */
[----:B------:R-:W-:-:S06]  /*9700*/  FMUL R159, R159, 1.4426950216293334961 ;  /* 0x3fb8aa3b9f9f7820 */ /* 0x000fcc0000400000 */
[----:B------:R1:W4:Y:S01]  /*9710*/  MUFU.EX2 R164, R161 ;  /* 0x000000a100a47308 */ /* 0x0003220000000800 */
[----:B0-----:R-:W-:Y:S01]  /*9720*/  FFMA R160, R180, UR44, -R182 ;  /* 0x0000002cb4a07c23 */ /* 0x001fe200080008b6 */
[----:B------:R-:W-:Y:S01]  /*9730*/  FMUL R157, R157, 1.4426950216293334961 ;  /* 0x3fb8aa3b9d9d7820 */ /* 0x000fe20000400000 */
[----:B------:R-:W-:-:S05]  /*9740*/  F2FP.SATFINITE.E4M3.F32.PACK_AB_MERGE_C R158, R251, R250, R158 ;  /* 0x000000fafb9e723e */ /* 0x000fca000480709e */
[----:B------:R0:W-:Y:S01]  /*9750*/  MUFU.EX2 R176, R156 ;  /* 0x0000009c00b07308 */ /* 0x0001e20000000800 */
[----:B-1----:R-:W-:Y:S01]  /*9760*/  FFMA R161, R181, UR44, -R182 ;  /* 0x0000002cb5a17c23 */ /* 0x002fe200080008b6 */
[----:B------:R-:W-:-:S03]  /*9770*/  FMUL R160, R160, 1.4426950216293334961 ;  /* 0x3fb8aa3ba0a07820 */ /* 0x000fc60000400000 */
[----:B------:R-:W-:Y:S01]  /*9780*/  FMUL R161, R161, 1.4426950216293334961 ;  /* 0x3fb8aa3ba1a17820 */ /* 0x000fe20000400000 */
[----:B0-----:R-:W-:Y:S02]  /*9790*/  F2FP.SATFINITE.E4M3.F32.PACK_AB_MERGE_C R156, R155, R154, RZ ;  /* 0x0000009a9b9c723e */ /* 0x001fe400048070ff */
[----:B------:R-:W-:Y:S01]  /*97a0*/  MUFU.EX2 R179, R163 ;  /* 0x000000a300b37308 */ /* 0x000fe20000000800 */
[----:B------:R0:W-:Y:S01]  /*97b0*/  STS.U8 [R7+UR47+0x8000], R219 ;  /* 0x008000db07007988 */ /* 0x0001e2000800002f */
[----:B---3--:R-:W-:-:S06]  /*97c0*/  F2FP.SATFINITE.E4M3.F32.PACK_AB_MERGE_C R156, R249, R153, R156 ;  /* 0x00000099f99c723e */ /* 0x008fcc000480709c */
[----:B------:R-:W1:Y:S01]  /*97d0*/  MUFU.EX2 R248, R162 ;  /* 0x000000a200f87308 */ /* 0x000e620000000800 */
[----:B------:R-:W-:Y:S07]  /*97e0*/  STS.U8 [R7+UR47+0x8200], R215 ;  /* 0x008200d707007988 */ /* 0x000fee000800002f */
[----:B------:R3:W-:Y:S01]  /*97f0*/  MUFU.EX2 R177, R157 ;  /* 0x0000009d00b17308 */ /* 0x0007e20000000800 */
[----:B------:R-:W-:Y:S07]  /*9800*/  STS.U8 [R7+UR47+0x8400], R211 ;  /* 0x008400d307007988 */ /* 0x000fee000800002f */
[----:B------:R5:W1:Y:S01]  /*9810*/  MUFU.EX2 R180, R159 ;  /* 0x0000009f00b47308 */ /* 0x000a620000000800 */
[----:B---3--:R-:W-:-:S02]  /*9820*/  SEL R157, R156, R158, !P1 ;  /* 0x0000009e9c9d7207 */ /* 0x008fc40004800000 */
[----:B------:R-:W-:Y:S02]  /*9830*/  SEL R156, R158, R156, !P1 ;  /* 0x0000009c9e9c7207 */ /* 0x000fe40004800000 */
[----:B------:R-:W-:-:S03]  /*9840*/  F2FP.SATFINITE.E4M3.F32.PACK_AB_MERGE_C R158, R170, R167, RZ ;  /* 0x000000a7aa9e723e */ /* 0x000fc600048070ff */
[----:B------:R3:W-:Y:S01]  /*9850*/  MUFU.EX2 R181, R160 ;  /* 0x000000a000b57308 */ /* 0x0007e20000000800 */
[----:B-----5:R-:W-:Y:S01]  /*9860*/  F2FP.SATFINITE.E4M3.F32.PACK_AB_MERGE_C R159, R166, R246, RZ ;  /* 0x000000f6a69f723e */ /* 0x020fe200048070ff */
[----:B------:R5:W-:Y:S06]  /*9870*/  STS.U8 [R7+UR47+0x8600], R205 ;  /* 0x008600cd07007988 */ /* 0x000bec000800002f */
[----:B0-----:R-:W0:Y:S01]  /*9880*/  MUFU.EX2 R219, R161 ;  /* 0x000000a100db7308 */ /* 0x001e220000000800 */
[----:B------:R-:W-:Y:S01]  /*9890*/  STS.U8 [R7+UR47+0x8800], R13 ;  /* 0x0088000d07007988 */ /* 0x000fe2000800002f */
[----:B----4-:R-:W-:-:S03]  /*98a0*/  F2FP.SATFINITE.E4M3.F32.PACK_AB_MERGE_C R159, R164, R252, R159 ;  /* 0x000000fca49f723e */ /* 0x010fc6000480709f */
[----:B------:R-:W-:Y:S01]  /*98b0*/  STS.U8 [R7+UR47+0x8a00], R15 ;  /* 0x008a000f07007988 */ /* 0x000fe2000800002f */
[----:B------:R-:W-:-:S03]  /*98c0*/  F2FP.SATFINITE.E4M3.F32.PACK_AB_MERGE_C R158, R168, R165, R158 ;  /* 0x000000a5a89e723e */ /* 0x000fc6000480709e */
        /* <DEDUP_REMOVED lines=31> */
[----:B------:R2:W-:Y:S04]  /*9ac0*/  STS.U8 [R221+UR47+0x8b00], R16 ;  /* 0x008b0010dd007988 */ /* 0x0005e8000800002f */
[----:B------:R-:W-:Y:S04]  /*9ad0*/  STS.U8 [R221+UR47+0x8d00], R18 ;  /* 0x008d0012dd007988 */ /* 0x000fe8000800002f */
[----:B------:R-:W-:Y:S01]  /*9ae0*/  STS.U8 [R221+UR47+0x8f00], R20 ;  /* 0x008f0014dd007988 */ /* 0x000fe2000800002f */
[----:B------:R-:W-:Y:S01]  /*9af0*/  F2FP.SATFINITE.E4M3.F32.PACK_AB_MERGE_C R163, R174, R171, RZ ;  /* 0x000000abaea3723e */ /* 0x000fe200048070ff */
[----:B------:R-:W-:Y:S01]  /*9b00*/  FADD R9, -R206, R9 ;  /* 0x00000009ce097221 */ /* 0x000fe20000000100 */
[----:B-----5:R-:W-:Y:S01]  /*9b10*/  F2FP.SATFINITE.E4M3.F32.PACK_AB_MERGE_C R205, R178, R175, RZ ;  /* 0x000000afb2cd723e */ /* 0x020fe200048070ff */
        /* <DEDUP_REMOVED lines=24> */
[----:B---3--:R-:W-:Y:S01]  /*9ca0*/  SEL R160, R159, R158, !P1 ;  /* 0x0000009e9fa07207 */ /* 0x008fe20004800000 */
[----:B------:R-:W-:Y:S01]  /*9cb0*/  FADD R8, -R182, R8 ;  /* 0x00000008b6087221 */ /* 0x000fe20000000100 */
[----:B------:R-:W-:Y:S01]  /*9cc0*/  F2FP.SATFINITE.E4M3.F32.PACK_AB_MERGE_C R162, R152, R183, RZ ;  /* 0x000000b798a2723e */ /* 0x000fe200048070ff */
[----:B------:R3:W-:Y:S06]  /*9cd0*/  MEMBAR.ALL.CTA ;  /* 0x0000000000007992 */ /* 0x0007ec0000008000 */
[----:B---3--:R-:W3:Y:S01]  /*9ce0*/  FENCE.VIEW.ASYNC.S ;  /* 0x00000000000073c6 */ /* 0x008ee20000000000 */
[----:B------:R-:W-:Y:S01]  /*9cf0*/  SEL R158, R158, R159, !P1 ;  /* 0x0000009f9e9e7207 */ /* 0x000fe20004800000 */
[----:B------:R-:W-:Y:S01]  /*9d00*/  UMOV UR22, UR4 ;  /* 0x0000000400167c82 */ /* 0x000fe20008000000 */
[----:B-1----:R-:W-:-:S02]  /*9d10*/  F2FP.SATFINITE.E4M3.F32.PACK_AB_MERGE_C R159, R248, R179, RZ ;  /* 0x000000b3f89f723e */ /* 0x002fc400048070ff */
[----:B------:R-:W-:Y:S01]  /*9d20*/  LOP3.LUT R215, R3, 0x1, RZ, 0x3c, !PT ;  /* 0x0000000103d77812 */ /* 0x000fe200078e3cff */
[----:B---3--:R-:W-:Y:S01]  /*9d30*/  SHFL.IDX PT, R157, R157, R3, 0x1f ;  /* 0x00001f039d9d7589 */ /* 0x008fe200000e0000 */
[----:B------:R-:W-:Y:S01]  /*9d40*/  F2FP.SATFINITE.E4M3.F32.PACK_AB_MERGE_C R163, R172, R169, R163 ;  /* 0x000000a9aca3723e */ /* 0x000fe200048070a3 */
[----:B------:R-:W-:Y:S01]  /*9d50*/  UMOV UR23, 0x80000020 ;  /* 0x8000002000177882 */ /* 0x000fe20000000000 */
[----:B------:R-:W-:Y:S01]  /*9d60*/  F2FP.SATFINITE.E4M3.F32.PACK_AB_MERGE_C R205, R176, R173, R205 ;  /* 0x000000adb0cd723e */ /* 0x000fe200048070cd */
[----:B------:R-:W-:Y:S01]  /*9d70*/  FADD R153, R153, R249 ;  /* 0x000000f999997221 */ /* 0x000fe20000000000 */
[----:B------:R-:W-:Y:S01]  /*9d80*/  F2FP.SATFINITE.E4M3.F32.PACK_AB_MERGE_C R159, R180, R177, R159 ;  /* 0x000000b1b49f723e */ /* 0x000fe2000480709f */
[----:B------:R-:W-:Y:S01]  /*9d90*/  FADD R154, R154, R155 ;  /* 0x0000009b9a9a7221 */ /* 0x000fe20000000000 */
[----:B0-----:R-:W-:Y:S01]  /*9da0*/  F2FP.SATFINITE.E4M3.F32.PACK_AB_MERGE_C R162, R219, R181, R162 ;  /* 0x000000b5dba2723e */ /* 0x001fe200048070a2 */
[----:B--2---:R-:W0:Y:S01]  /*9db0*/  LDC R16, c[0x0][0x280] ;  /* 0x0000a000ff107b82 */ /* 0x004e220000000800 */
[----:B------:R-:W-:-:S02]  /*9dc0*/  SEL R161, R163, R205, !P1 ;  /* 0x000000cda3a17207 */ /* 0x000fc40004800000 */
[----:B------:R-:W-:Y:S02]  /*9dd0*/  SEL R163, R205, R163, !P1 ;  /* 0x000000a3cda37207 */ /* 0x000fe40004800000 */
[----:B------:R-:W-:Y:S02]  /*9de0*/  SEL R205, R159, R162, !P1 ;  /* 0x000000a29fcd7207 */ /* 0x000fe40004800000 */
[----:B------:R-:W-:Y:S01]  /*9df0*/  SEL R159, R162, R159, !P1 ;  /* 0x0000009fa29f7207 */ /* 0x000fe20004800000 */
[----:B------:R-:W-:Y:S01]  /*9e00*/  SHFL.IDX PT, R160, R160, R3, 0x1f ;  /* 0x00001f03a0a07589 */ /* 0x000fe200000e0000 */
[----:B------:R-:W-:Y:S01]  /*9e10*/  FMUL R9, R9, 1.4426950216293334961 ;  /* 0x3fb8aa3b09097820 */ /* 0x000fe20000400000 */
[----:B------:R-:W-:Y:S02]  /*9e20*/  FMUL R8, R8, 1.4426950216293334961 ;  /* 0x3fb8aa3b08087820 */ /* 0x000fe40000400000 */
[----:B------:R-:W1:Y:S04]  /*9e30*/  SHFL.IDX PT, R12, R158, R215, 0x1f ;  /* 0x00001fd79e0c7589 */ /* 0x000e6800000e0000 */
[----:B------:R-:W-:Y:S04]  /*9e40*/  SHFL.IDX PT, R161, R161, R3, 0x1f ;  /* 0x00001f03a1a17589 */ /* 0x000fe800000e0000 */
[----:B------:R-:W2:Y:S04]  /*9e50*/  SHFL.IDX PT, R163, R163, R215, 0x1f ;  /* 0x00001fd7a3a37589 */ /* 0x000ea800000e0000 */
[----:B------:R-:W3:Y:S04]  /*9e60*/  SHFL.IDX PT, R13, R156, R215, 0x1f ;  /* 0x00001fd79c0d7589 */ /* 0x000ee800000e0000 */
[----:B------:R-:W-:Y:S04]  /*9e70*/  SHFL.IDX PT, R205, R205, R3, 0x1f ;  /* 0x00001f03cdcd7589 */ /* 0x000fe800000e0000 */
[----:B------:R4:W5:Y:S01]  /*9e80*/  SHFL.IDX PT, R14, R159, R215, 0x1f ;  /* 0x00001fd79f0e7589 */ /* 0x00096200000e0000 */
[----:B------:R-:W0:Y:S08]  /*9e90*/  MUFU.EX2 R9, R9 ;  /* 0x0000000900097308 */ /* 0x000e300000000800 */
[----:B------:R-:W5:Y:S01]  /*9ea0*/  MUFU.EX2 R8, R8 ;  /* 0x0000000800087308 */ /* 0x000f620000000800 */
[----:B-1----:R-:W-:-:S02]  /*9eb0*/  PRMT R158, R160, R5, R12 ;  /* 0x00000005a09e7216 */ /* 0x002fc4000000000c */
[----:B----4-:R-:W-:Y:S02]  /*9ec0*/  PRMT R159, R160, R6, R12 ;  /* 0x00000006a09f7216 */ /* 0x010fe4000000000c */
[-C--:B--2---:R-:W-:Y:S02]  /*9ed0*/  PRMT R160, R161, R5.reuse, R163 ;  /* 0x00000005a1a07216 */ /* 0x084fe400000000a3 */
[----:B---3--:R-:W-:Y:S01]  /*9ee0*/  PRMT R156, R157, R5, R13 ;  /* 0x000000059d9c7216 */ /* 0x008fe2000000000d */
[-C--:B0-----:R-:W-:Y:S01]  /*9ef0*/  FMUL R26, R26, R9.reuse ;  /* 0x000000091a1a7220 */ /* 0x081fe20000400000 */
[-C--:B------:R-:W-:Y:S01]  /*9f00*/  FMUL R27, R27, R9.reuse ;  /* 0x000000091b1b7220 */ /* 0x080fe20000400000 */
        /* <DEDUP_REMOVED lines=61> */
[----:B------:R-:W-:Y:S01]  /*a2e0*/  FMUL R151, R151, R9 ;  /* 0x0000000997977220 */ /* 0x000fe20000400000 */
[-C--:B-----5:R-:W-:Y:S01]  /*a2f0*/  FMUL R24, R24, R8.reuse ;  /* 0x0000000818187220 */ /* 0x0a0fe20000400000 */
        /* <DEDUP_REMOVED lines=63> */
[----:B------:R-:W-:-:S02]  /*a6f0*/  PRMT R161, R161, R6, R163 ;  /* 0x00000006a1a17216 */ /* 0x000fc400000000a3 */
[-C--:B------:R-:W-:Y:S02]  /*a700*/  PRMT R157, R157, R6.reuse, R13 ;  /* 0x000000069d9d7216 */ /* 0x080fe4000000000d */
[C-C-:B------:R-:W-:Y:S02]  /*a710*/  PRMT R162, R205.reuse, R5, R14.reuse ;  /* 0x00000005cda27216 */ /* 0x140fe4000000000e */
[----:B------:R-:W-:Y:S01]  /*a720*/  PRMT R163, R205, R6, R14 ;  /* 0x00000006cda37216 */ /* 0x000fe2000000000e */
[----:B------:R-:W-:Y:S06]  /*a730*/  BAR.SYNC.DEFER_BLOCKING 0x0 ;  /* 0x0000000000007b1d */ /* 0x000fec0000010000 */
[----:B------:R-:W-:-:S06]  /*a740*/  WARPGROUP.ARRIVE ;  /* 0x00000000000079c5 */ /* 0x000fcc0000000000 */
[----:B------:R-:W-:Y:S01]  /*a750*/  QGMMA.64x256x32.F32.E4M3.E4M3 R24, R156, gdesc[UR20], R24 ;  /* 0x03e000149c187df3 */ /* 0x000fe20008700818 */
[----:B------:R-:W-:Y:S01]  /*a760*/  FADD R153, R250, R153 ;  /* 0x00000099fa997221 */ /* 0x000fe20000000000 */
[----:B------:R-:W-:-:S03]  /*a770*/  FADD R154, R207, R154 ;  /* 0x0000009acf9a7221 */ /* 0x000fc60000000000 */
        /* <DEDUP_REMOVED lines=25> */
[----:B------:R-:W-:Y:S01]  /*a910*/  FADD R154, R152, R154 ;  /* 0x0000009a989a7221 */ /* 0x000fe20000000000 */
[----:B------:R-:W-:Y:S03]  /*a920*/  QGMMA.64x256x32.F32.E4M3.E4M3 R24, R160, gdesc[UR8], R24, gsb0 ;  /* 0x03e00008a0187df3 */ /* 0x000fe60008000818 */
[----:B------:R-:W0:Y:S04]  /*a930*/  SHFL.BFLY PT, R13, R153, 0x2, 0x1f ;  /* 0x0c401f00990d7f89 */ /* 0x000e2800000e0000 */
[----:B------:R-:W1:Y:S01]  /*a940*/  SHFL.BFLY PT, R12, R154, 0x2, 0x1f ;  /* 0x0c401f009a0c7f89 */ /* 0x000e6200000e0000 */
[----:B------:R-:W-:Y:S01]  /*a950*/  UIADD3 UR8, UR8, 0x40, URZ ;  /* 0x0000004008087890 */ /* 0x000fe2000fffe03f */
[----:B0-----:R-:W-:Y:S01]  /*a960*/  FADD R13, R153, R13 ;  /* 0x0000000d990d7221 */ /* 0x001fe20000000000 */
[----:B-1----:R-:W-:-:S04]  /*a970*/  FADD R12, R154, R12 ;  /* 0x0000000c9a0c7221 */ /* 0x002fc80000000000 */
[----:B------:R-:W0:Y:S04]  /*a980*/  SHFL.BFLY PT, R14, R13, 0x1, 0x1f ;  /* 0x0c201f000d0e7f89 */ /* 0x000e2800000e0000 */
[----:B------:R-:W1:Y:S01]  /*a990*/  SHFL.BFLY PT, R15, R12, 0x1, 0x1f ;  /* 0x0c201f000c0f7f89 */ /* 0x000e6200000e0000 */
[----:B------:R-:W-:Y:S01]  /*a9a0*/  ISETP.LE.AND P2, PT, R16, UR8, PT ;  /* 0x0000000810007c0c */ /* 0x000fe2000bf43270 */
[----:B------:R-:W-:Y:S02]  /*a9b0*/  ULEA UR7, UR45, UR7, 0x6 ;  /* 0x000000072d077291 */ /* 0x000fe4000f8e303f */
[----:B------:R-:W-:Y:S01]  /*a9c0*/  ULEA UR6, UR50, UR6, 0x6 ;  /* 0x0000000632067291 */ /* 0x000fe2000f8e303f */
[----:B0-----:R-:W-:Y:S01]  /*a9d0*/  FADD R14, R13, R14 ;  /* 0x0000000e0d0e7221 */ /* 0x001fe20000000000 */
[----:B-1----:R-:W-:-:S03]  /*a9e0*/  FADD R15, R12, R15 ;  /* 0x0000000f0c0f7221 */ /* 0x002fc60000000000 */
[----:B------:R-:W-:Y:S01]  /*a9f0*/  FFMA R10, R8, R10, R14 ;  /* 0x0000000a080a7223 */ /* 0x000fe2000000000e */
[----:B------:R-:W-:Y:S02]  /*aa00*/  IMAD.MOV.U32 R13, RZ, RZ, R182 ;  /* 0x000000ffff0d7224 */ /* 0x000fe400078e00b6 */
[----:B------:R-:W-:Y:S01]  /*aa10*/  FFMA R11, R9, R11, R15 ;  /* 0x0000000b090b7223 */ /* 0x000fe2000000000f */
[----:B------:R-:W-:Y:S02]  /*aa20*/  IMAD.MOV.U32 R12, RZ, RZ, R206 ;  /* 0x000000ffff0c7224 */ /* 0x000fe400078e00ce */
[----:B------:R-:W-:Y:S02]  /*aa30*/  IMAD.MOV.U32 R8, RZ, RZ, R182 ;  /* 0x000000ffff087224 */ /* 0x000fe400078e00b6 */
[----:B------:R-:W-:Y:S01]  /*aa40*/  IMAD.MOV.U32 R9, RZ, RZ, R206 ;  /* 0x000000ffff097224 */ /* 0x000fe200078e00ce */
[----:B------:R-:W-:Y:S02]  /*aa50*/  WARPGROUP.DEPBAR.LE gsb0, 0x0 ;  /* 0x00008000000079c5 */ /* 0x000fe40000010000 */
[----:B------:R-:W-:Y:S05]  /*aa60*/  @!P2 BRA `(.L_x_1) ;  /* 0xffffffb4003ca947 */ /* 0x000fea000383ffff */
.L_x_0:
[----:B------:R-:W0:Y:S01]  /*aa70*/  S2R R236, SR_TID.X ;  /* 0x0000000000ec7919 */ /* 0x000e220000002100 */
[----:B------:R-:W-:Y:S01]  /*aa80*/  FMUL R9, R26, 0.25 ;  /* 0x3e8000001a097820 */ /* 0x000fe20000400000 */
[----:B------:R-:W-:Y:S01]  /*aa90*/  FSETP.GT.AND P1, PT, |R11|, 8.50705917302346158658e+37, PT ;  /* 0x7e8000000b00780b */ /* 0x000fe20003f24200 */
[----:B------:R-:W-:Y:S01]  /*aaa0*/  FMUL R7, R150, 0.25 ;  /* 0x3e80000096077820 */ /* 0x000fe20000400000 */
[----:B------:R-:W-:Y:S01]  /*aab0*/  FSETP.GT.AND P2, PT, |R10|, 8.50705917302346158658e+37, PT ;  /* 0x7e8000000a00780b */ /* 0x000fe20003f44200 */
[----:B------:R-:W-:Y:S01]  /*aac0*/  FMUL R15, R130, 0.25 ;  /* 0x3e800000820f7820 */ /* 0x000fe20000400000 */
[----:B------:R-:W-:Y:S01]  /*aad0*/  FSEL R26, R9, R26, P1 ;  /* 0x0000001a091a7208 */ /* 0x000fe20000800000 */
        /* <DEDUP_REMOVED lines=25> */
[C---:B0-----:R-:W-:Y:S01]  /*ac70*/  IMAD.SHL.U32 R0, R236.reuse, 0x8, RZ ;  /* 0x00000008ec007824 */ /* 0x041fe200078e00ff */
[C---:B------:R-:W-:Y:S01]  /*ac80*/  LOP3.LUT R4, R236.reuse, 0x7, RZ, 0xc0, !PT ;  /* 0x00000007ec047812 */ /* 0x040fe200078ec0ff */
[C---:B------:R-:W-:Y:S01]  /*ac90*/  IMAD.SHL.U32 R2, R236.reuse, 0x4, RZ ;  /* 0x00000004ec027824 */ /* 0x040fe200078e00ff */
[----:B------:R-:W-:Y:S01]  /*aca0*/  LOP3.LUT R230, R236, 0x8, RZ, 0xc0, !PT ;  /* 0x00000008ece67812 */ /* 0x000fe200078ec0ff */
[----:B------:R-:W-:Y:S01]  /*acb0*/  FMUL R8, R11, 8388608 ;  /* 0x4b0000000b087820 */ /* 0x000fe20000400000 */
[----:B------:R-:W-:Y:S01]  /*acc0*/  LOP3.LUT R3, R0, 0x780, RZ, 0xc0, !PT ;  /* 0x0000078000037812 */ /* 0x000fe200078ec0ff */
[----:B------:R-:W-:Y:S01]  /*acd0*/  FMUL R0, R151, 0.25 ;  /* 0x3e80000097007820 */ /* 0x000fe20000400000 */
[----:B------:R-:W-:Y:S01]  /*ace0*/  LOP3.LUT R5, R2, 0x1c0, RZ, 0xc0, !PT ;  /* 0x000001c002057812 */ /* 0x000fe200078ec0ff */
[----:B------:R-:W-:Y:S01]  /*acf0*/  IMAD.SHL.U32 R6, R4, 0x10, RZ ;  /* 0x0000001004067824 */ /* 0x000fe200078e00ff */
[----:B------:R-:W-:Y:S01]  /*ad00*/  LEA R2, R230, UR47, 0x8 ;  /* 0x0000002fe6027c11 */ /* 0x000fe2000f8e40ff */
[----:B------:R-:W-:Y:S01]  /*ad10*/  FMUL R19, R28, 0.25 ;  /* 0x3e8000001c137820 */ /* 0x000fe20000400000 */
[----:B------:R-:W-:Y:S01]  /*ad20*/  FSEL R151, R0, R151, P1 ;  /* 0x0000009700977208 */ /* 0x000fe20000800000 */
[----:B------:R-:W-:Y:S01]  /*ad30*/  FMUL R0, R147, 0.25 ;  /* 0x3e80000093007820 */ /* 0x000fe20000400000 */
[----:B------:R-:W-:Y:S01]  /*ad40*/  IADD3 R3, R6, R2, R3 ;  /* 0x0000000206037210 */ /* 0x000fe20007ffe003 */
        /* <DEDUP_REMOVED lines=89> */
[----:B------:R-:W-:Y:S01]  /*b2e0*/  LEA R4, R4, UR47, 0x3 ;  /* 0x0000002f04047c11 */ /* 0x000fe2000f8e18ff */
        /* <DEDUP_REMOVED lines=9> */
[----:B------:R-:W-:-:S02]  /*b380*/  IMAD.IADD R5, R5, 0x1, R4 ;  /* 0x0000000105057824 */ /* 0x000fc400078e0204 */
        /* <DEDUP_REMOVED lines=82> */
[----:B------:R-:W-:Y:S01]  /*b8b0*/  FMUL R9, R10, 8388608 ;  /* 0x4b0000000a097820 */ /* 0x000fe20000400000 */
[----:B------:R-:W-:Y:S01]  /*b8c0*/  FSEL R125, R4, R125, P2 ;  /* 0x0000007d047d7208 */ /* 0x000fe20001000000 */
[----:B------:R-:W-:Y:S01]  /*b8d0*/  FMUL R4, R105, 0.25 ;  /* 0x3e80000069047820 */ /* 0x000fe20000400000 */
[----:B------:R-:W-:Y:S01]  /*b8e0*/  FSETP.GEU.AND P3, PT, R10, 1.175494350822287508e-38, PT ;  /* 0x008000000a00780b */ /* 0x000fe20003f6e000 */
[----:B------:R-:W-:Y:S01]  /*b8f0*/  BAR.SYNC.DEFER_BLOCKING 0x0 ;  /* 0x0000000000007b1d */ /* 0x000fe20000010000 */
[----:B------:R-:W-:Y:S01]  /*b900*/  FSEL R72, R7, R72, P2 ;  /* 0x0000004807487208 */ /* 0x000fe20001000000 */
[----:B------:R-:W-:Y:S01]  /*b910*/  FMUL R7, R64, 0.25 ;  /* 0x3e80000040077820 */ /* 0x000fe20000400000 */
[----:B------:R-:W-:Y:S01]  /*b920*/  FSEL R136, R15, R136, P2 ;  /* 0x000000880f887208 */ /* 0x000fe20001000000 */
[----:B------:R-:W-:Y:S01]  /*b930*/  FMUL R15, R116, 0.25 ;  /* 0x3e800000740f7820 */ /* 0x000fe20000400000 */
[----:B------:R-:W-:Y:S01]  /*b940*/  FSEL R77, R2, R77, P2 ;  /* 0x0000004d024d7208 */ /* 0x000fe20001000000 */
[----:B------:R-:W-:Y:S01]  /*b950*/  FMUL R2, R69, 0.25 ;  /* 0x3e80000045027820 */ /* 0x000fe20000400000 */
[----:B------:R-:W-:Y:S01]  /*b960*/  FSEL R33, R0, R33, P2 ;  /* 0x0000002100217208 */ /* 0x000fe20001000000 */
[----:B------:R-:W0:Y:S01]  /*b970*/  S2R R232, SR_CTAID.X ;  /* 0x0000000000e87919 */ /* 0x000e220000002500 */
[----:B------:R-:W-:Y:S01]  /*b980*/  FSEL R9, R9, R10, !P3 ;  /* 0x0000000a09097208 */ /* 0x000fe20005800000 */
[----:B------:R-:W1:Y:S01]  /*b990*/  LDC.64 R204, c[0x0][0x228] ;  /* 0x00008a00ffcc7b82 */ /* 0x000e620000000a00 */
[----:B------:R-:W-:Y:S01]  /*b9a0*/  FSETP.GEU.AND P5, PT, |R11|, 1.175494350822287508e-38, PT ;  /* 0x008000000b00780b */ /* 0x000fe20003fae200 */
[----:B------:R-:W-:Y:S01]  /*b9b0*/  ULDC.64 UR4, c[0x0][0x270] ;  /* 0x00009c0000047ab9 */ /* 0x000fe20000000a00 */
[----:B------:R-:W-:Y:S01]  /*b9c0*/  FSEL R0, RZ, -23, P3 ;  /* 0xc1b80000ff007808 */ /* 0x000fe20001800000 */
[----:B------:R-:W-:Y:S01]  /*b9d0*/  UIMAD UR4, UR46, UR4, URZ ;  /* 0x000000042e0472a4 */ /* 0x000fe2000f8e023f */
[C---:B------:R-:W-:Y:S01]  /*b9e0*/  FSETP.GEU.AND P3, PT, |R10|.reuse, 1.175494350822287508e-38, PT ;  /* 0x008000000a00780b */ /* 0x040fe20003f6e200 */
[----:B------:R-:W-:Y:S01]  /*b9f0*/  @P2 FMUL R10, R10, 0.25 ;  /* 0x3e8000000a0a2820 */ /* 0x000fe20000400000 */
        /* <DEDUP_REMOVED lines=8> */
[----:B------:R-:W-:Y:S01]  /*ba80*/  FSETP.GEU.AND P4, PT, R11, 1.175494350822287508e-38, PT ;  /* 0x008000000b00780b */ /* 0x000fe20003f8e000 */
[----:B------:R-:W-:Y:S01]  /*ba90*/  @!P5 FMUL R39, R39, 16777216 ;  /* 0x4b8000002727d820 */ /* 0x000fe20000400000 */
[----:B------:R-:W-:Y:S01]  /*baa0*/  FSEL R85, R4, R85, P2 ;  /* 0x0000005504557208 */ /* 0x000fe20001000000 */
[----:B------:R-:W-:Y:S01]  /*bab0*/  FMUL R4, R65, 0.25 ;  /* 0x3e80000041047820 */ /* 0x000fe20000400000 */
[----:B------:R-:W-:Y:S01]  /*bac0*/  FSEL R8, R8, R11, !P4 ;  /* 0x0000000b08087208 */ /* 0x000fe20006000000 */
[----:B------:R-:W-:Y:S01]  /*bad0*/  @P1 FMUL R11, R11, 0.25 ;  /* 0x3e8000000b0b1820 */ /* 0x000fe20000400000 */
[----:B------:R-:W-:Y:S01]  /*bae0*/  FSEL R52, R7, R52, P2 ;  /* 0x0000003407347208 */ /* 0x000fe20001000000 */
[----:B------:R-:W-:Y:S01]  /*baf0*/  FMUL R7, R44, 0.25 ;  /* 0x3e8000002c077820 */ /* 0x000fe20000400000 */
[----:B------:R-:W-:Y:S01]  /*bb00*/  FSEL R96, R15, R96, P2 ;  /* 0x000000600f607208 */ /* 0x000fe20001000000 */
[----:B------:R-:W-:Y:S01]  /*bb10*/  FMUL R15, R76, 0.25 ;  /* 0x3e8000004c0f7820 */ /* 0x000fe20000400000 */
[----:B------:R-:W-:Y:S01]  /*bb20*/  FSEL R57, R2, R57, P2 ;  /* 0x0000003902397208 */ /* 0x000fe20001000000 */
[----:B------:R-:W-:Y:S01]  /*bb30*/  FMUL R2, R49, 0.25 ;  /* 0x3e80000031027820 */ /* 0x000fe20000400000 */
[----:B------:R-:W-:Y:S01]  /*bb40*/  @!P5 FMUL R11, R11, 16777216 ;  /* 0x4b8000000b0bd820 */ /* 0x000fe20000400000 */
[----:B------:R-:W-:Y:S01]  /*bb50*/  FSEL R65, R4, R65, P2 ;  /* 0x0000004104417208 */ /* 0x000fe20001000000 */
[----:B------:R-:W-:Y:S01]  /*bb60*/  @!P3 FMUL R10, R10, 16777216 ;  /* 0x4b8000000a0ab820 */ /* 0x000fe20000400000 */
[----:B------:R-:W-:Y:S01]  /*bb70*/  FMUL R4, R45, 0.25 ;  /* 0x3e8000002d047820 */ /* 0x000fe20000400000 */
[----:B------:R-:W-:Y:S01]  /*bb80*/  FSEL R44, R7, R44, P2 ;  /* 0x0000002c072c7208 */ /* 0x000fe20001000000 */
[----:B------:R-:W-:Y:S01]  /*bb90*/  FMUL R7, R32, 0.25 ;  /* 0x3e80000020077820 */ /* 0x000fe20000400000 */
[----:B------:R-:W-:Y:S01]  /*bba0*/  FSEL R76, R15, R76, P2 ;  /* 0x0000004c0f4c7208 */ /* 0x000fe20001000000 */
[----:B------:R-:W-:Y:S01]  /*bbb0*/  FMUL R15, R56, 0.25 ;  /* 0x3e800000380f7820 */ /* 0x000fe20000400000 */
[----:B------:R-:W-:Y:S01]  /*bbc0*/  FSEL R49, R2, R49, P2 ;  /* 0x0000003102317208 */ /* 0x000fe20001000000 */
[----:B------:R-:W-:Y:S01]  /*bbd0*/  FMUL R2, R37, 0.25 ;  /* 0x3e80000025027820 */ /* 0x000fe20000400000 */
[----:B------:R-:W-:Y:S01]  /*bbe0*/  LEA.HI R230, R230, R5, RZ, 0x1f ;  /* 0x00000005e6e67211 */ /* 0x000fe200078ff8ff */
[----:B------:R-:W-:Y:S01]  /*bbf0*/  MUFU.RCP R10, R10 ;  /* 0x0000000a000a7308 */ /* 0x000fe20000001000 */
[----:B------:R-:W-:Y:S01]  /*bc00*/  FSEL R45, R4, R45, P2 ;  /* 0x0000002d042d7208 */ /* 0x000fe20001000000 */
[----:B------:R-:W-:Y:S01]  /*bc10*/  VIADD R4, R9, 0xc0cafb0d ;  /* 0xc0cafb0d09047836 */ /* 0x000fe20000000000 */
[----:B------:R-:W-:Y:S01]  /*bc20*/  FSEL R32, R7, R32, P2 ;  /* 0x0000002007207208 */ /* 0x000fe20001000000 */
[----:B------:R-:W-:Y:S01]  /*bc30*/  VIADD R7, R8, 0xc0cafb0d ;  /* 0xc0cafb0d08077836 */ /* 0x000fe20000000000 */
[----:B------:R-:W-:Y:S01]  /*bc40*/  FSEL R56, R15, R56, P2 ;  /* 0x000000380f387208 */ /* 0x000fe20001000000 */
[----:B------:R-:W-:Y:S01]  /*bc50*/  FMUL R15, R36, 0.25 ;  /* 0x3e800000240f7820 */ /* 0x000fe20000400000 */
[----:B------:R-:W-:Y:S01]  /*bc60*/  FSEL R37, R2, R37, P2 ;  /* 0x0000002502257208 */ /* 0x000fe20001000000 */
[----:B------:R-:W2:Y:S01]  /*bc70*/  MUFU.RCP R5, R11 ;  /* 0x0000000b00057308 */ /* 0x000ea20000001000 */
[----:B------:R-:W-:Y:S01]  /*bc80*/  FMUL R2, R29, 0.25 ;  /* 0x3e8000001d027820 */ /* 0x000fe20000400000 */
[----:B------:R-:W-:Y:S01]  /*bc90*/  LOP3.LUT R4, R4, 0xff800000, RZ, 0xc0, !PT ;  /* 0xff80000004047812 */ /* 0x000fe200078ec0ff */
[----:B------:R-:W-:Y:S01]  /*bca0*/  @!P5 FMUL R55, R55, 16777216 ;  /* 0x4b8000003737d820 */ /* 0x000fe20000400000 */
[----:B------:R-:W-:Y:S01]  /*bcb0*/  LOP3.LUT R7, R7, 0xff800000, RZ, 0xc0, !PT ;  /* 0xff80000007077812 */ /* 0x000fe200078ec0ff */
[----:B------:R-:W-:Y:S01]  /*bcc0*/  @!P5 FMUL R38, R38, 16777216 ;  /* 0x4b8000002626d820 */ /* 0x000fe20000400000 */
[----:B------:R-:W-:Y:S01]  /*bcd0*/  FSEL R36, R15, R36, P2 ;  /* 0x000000240f247208 */ /* 0x000fe20001000000 */
[----:B------:R-:W-:Y:S01]  /*bce0*/  @!P5 FMUL R26, R26, 16777216 ;  /* 0x4b8000001a1ad820 */ /* 0x000fe20000400000 */
[----:B------:R-:W-:Y:S01]  /*bcf0*/  FSEL R29, R2, R29, P2 ;  /* 0x0000001d021d7208 */ /* 0x000fe20001000000 */
[----:B------:R-:W-:Y:S01]  /*bd00*/  @!P5 FMUL R151, R151, 16777216 ;  /* 0x4b8000009797d820 */ /* 0x000fe20000400000 */
[----:B------:R-:W-:Y:S01]  /*bd10*/  FSEL R28, R19, R28, P2 ;  /* 0x0000001c131c7208 */ /* 0x000fe20001000000 */
[----:B------:R-:W-:Y:S01]  /*bd20*/  @!P5 FMUL R150, R150, 16777216 ;  /* 0x4b8000009696d820 */ /* 0x000fe20000400000 */
[----:B------:R-:W-:Y:S01]  /*bd30*/  FSEL R25, R6, R25, P2 ;  /* 0x0000001906197208 */ /* 0x000fe20001000000 */
[----:B------:R-:W-:Y:S01]  /*bd40*/  @!P5 FMUL R147, R147, 16777216 ;  /* 0x4b8000009393d820 */ /* 0x000fe20000400000 */
[----:B------:R-:W-:Y:S01]  /*bd50*/  I2FP.F32.S32 R15, R4 ;  /* 0x00000004000f7245 */ /* 0x000fe20000201400 */
[----:B------:R-:W-:Y:S01]  /*bd60*/  @!P5 FMUL R146, R146, 16777216 ;  /* 0x4b8000009292d820 */ /* 0x000fe20000400000 */
[----:B------:R-:W-:Y:S01]  /*bd70*/  FSEL R2, RZ, -23, P4 ;  /* 0xc1b80000ff027808 */ /* 0x000fe20002000000 */
[----:B------:R-:W-:Y:S01]  /*bd80*/  @!P5 FMUL R143, R143, 16777216 ;  /* 0x4b8000008f8fd820 */ /* 0x000fe20000400000 */
[----:B------:R-:W-:Y:S01]  /*bd90*/  I2FP.F32.S32 R17, R7 ;  /* 0x0000000700117245 */ /* 0x000fe20000201400 */
[----:B------:R-:W-:Y:S01]  /*bda0*/  @!P5 FMUL R142, R142, 16777216 ;  /* 0x4b8000008e8ed820 */ /* 0x000fe20000400000 */
        /* <DEDUP_REMOVED lines=117> */
[----:B--2---:R-:W-:Y:S01]  /*c500*/  FMUL R6, R5, R39 ;  /* 0x0000002705067220 */ /* 0x004fe20000400000 */
[----:B------:R-:W-:Y:S01]  /*c510*/  @!P3 FMUL R32, R32, 16777216 ;  /* 0x4b8000002020b820 */ /* 0x000fe20000400000 */
[----:B------:R-:W-:Y:S01]  /*c520*/  FFMA.FTZ R0, R15, 1.1920928955078125e-07, R0 ;  /* 0x340000000f007823 */ /* 0x000fe20000010000 */
[C---:B------:R-:W-:Y:S01]  /*c530*/  FMUL R19, R5.reuse, R55 ;  /* 0x0000003705137220 */ /* 0x040fe20000400000 */
[----:B------:R-:W-:Y:S01]  /*c540*/  FMUL R39, R5, R38 ;  /* 0x0000002605277220 */ /* 0x000fe20000400000 */
[----:B------:R-:W-:Y:S01]  /*c550*/  FFMA.FTZ R2, R17, 1.1920928955078125e-07, R2 ;  /* 0x3400000011027823 */ /* 0x000fe20000010002 */
[C---:B------:R-:W-:Y:S01]  /*c560*/  FMUL R151, R5.reuse, R151 ;  /* 0x0000009705977220 */ /* 0x040fe20000400000 */
        /* <DEDUP_REMOVED lines=59> */
[----:B------:R-:W-:Y:S01]  /*c920*/  FMUL R55, R5, R26 ;  /* 0x0000001a05377220 */ /* 0x000fe20000400000 */
        /* <DEDUP_REMOVED lines=64> */
[----:B------:R-:W-:Y:S01]  /*cd30*/  F2FP.SATFINITE.E4M3.F32.PACK_AB_MERGE_C R24, R25, R24, RZ ;  /* 0x000000181918723e */ /* 0x000fe200048070ff */
[----:B------:R-:W-:Y:S01]  /*cd40*/  IMAD.IADD R4, R9, 0x1, -R4 ;  /* 0x0000000109047824 */ /* 0x000fe200078e0a04 */
[----:B------:R-:W-:Y:S01]  /*cd50*/  F2FP.SATFINITE.E4M3.F32.PACK_AB_MERGE_C R28, R29, R28, RZ ;  /* 0x0000001c1d1c723e */ /* 0x000fe200048070ff */
[----:B------:R-:W2:Y:S01]  /*cd60*/  LDC R62, c[0x0][0x278] ;  /* 0x00009e00ff3e7b82 */ /* 0x000ea20000000800 */
[----:B------:R-:W-:-:S02]  /*cd70*/  F2FP.SATFINITE.E4M3.F32.PACK_AB_MERGE_C R25, R33, R10, RZ ;  /* 0x0000000a2119723e */ /* 0x000fc400048070ff */
[----:B------:R-:W-:Y:S02]  /*cd80*/  F2FP.SATFINITE.E4M3.F32.PACK_AB_MERGE_C R40, R41, R40, RZ ;  /* 0x000000282928723e */ /* 0x000fe400048070ff */
[----:B------:R-:W-:Y:S02]  /*cd90*/  F2FP.SATFINITE.E4M3.F32.PACK_AB_MERGE_C R44, R45, R44, RZ ;  /* 0x0000002c2d2c723e */ /* 0x000fe400048070ff */
[----:B------:R-:W-:Y:S02]  /*cda0*/  F2FP.SATFINITE.E4M3.F32.PACK_AB_MERGE_C R48, R49, R48, RZ ;  /* 0x000000303130723e */ /* 0x000fe400048070ff */
[----:B------:R-:W-:Y:S02]  /*cdb0*/  F2FP.SATFINITE.E4M3.F32.PACK_AB_MERGE_C R38, R38, R55, RZ ;  /* 0x000000372626723e */ /* 0x000fe400048070ff */
[----:B------:R-:W-:Y:S02]  /*cdc0*/  F2FP.SATFINITE.E4M3.F32.PACK_AB_MERGE_C R30, R31, R30, RZ ;  /* 0x0000001e1f1e723e */ /* 0x000fe400048070ff */
        /* <DEDUP_REMOVED lines=8> */
[----:B------:R-:W-:Y:S02]  /*ce50*/  LOP3.LUT R54, R24, 0xffff, RZ, 0xc0, !PT ;  /* 0x0000ffff18367812 */ /* 0x000fe400078ec0ff */
[----:B------:R-:W-:Y:S02]  /*ce60*/  LOP3.LUT R57, R28, 0xffff, RZ, 0xc0, !PT ;  /* 0x0000ffff1c397812 */ /* 0x000fe400078ec0ff */
[----:B------:R-:W-:Y:S02]  /*ce70*/  LOP3.LUT R70, R25, 0xffff, RZ, 0xc0, !PT ;  /* 0x0000ffff19467812 */ /* 0x000fe400078ec0ff */
[----:B------:R-:W-:Y:S02]  /*ce80*/  F2FP.SATFINITE.E4M3.F32.PACK_AB_MERGE_C R42, R43, R42, RZ ;  /* 0x0000002a2b2a723e */ /* 0x000fe400048070ff */
[----:B------:R-:W-:-:S02]  /*ce90*/  F2FP.SATFINITE.E4M3.F32.PACK_AB_MERGE_C R46, R47, R46, RZ ;  /* 0x0000002e2f2e723e */ /* 0x000fc400048070ff */
[----:B------:R-:W-:Y:S02]  /*cea0*/  F2FP.SATFINITE.E4M3.F32.PACK_AB_MERGE_C R50, R51, R50, RZ ;  /* 0x000000323332723e */ /* 0x000fe400048070ff */
[----:B------:R-:W-:Y:S02]  /*ceb0*/  F2FP.SATFINITE.E4M3.F32.PACK_AB_MERGE_C R58, R59, R58, RZ ;  /* 0x0000003a3b3a723e */ /* 0x000fe400048070ff */
[----:B------:R-:W-:Y:S02]  /*cec0*/  F2FP.SATFINITE.E4M3.F32.PACK_AB_MERGE_C R61, R75, R74, RZ ;  /* 0x0000004a4b3d723e */ /* 0x000fe400048070ff */
[----:B------:R-:W-:Y:S02]  /*ced0*/  F2FP.SATFINITE.E4M3.F32.PACK_AB_MERGE_C R15, R85, R84, RZ ;  /* 0x00000054550f723e */ /* 0x000fe400048070ff */
[----:B------:R-:W-:Y:S02]  /*cee0*/  LOP3.LUT R67, R40, 0xffff, RZ, 0xc0, !PT ;  /* 0x0000ffff28437812 */ /* 0x000fe400078ec0ff */
[----:B------:R-:W-:-:S02]  /*cef0*/  LOP3.LUT R102, R48, 0xffff, RZ, 0xc0, !PT ;  /* 0x0000ffff30667812 */ /* 0x000fc400078ec0ff */
[----:B------:R-:W-:Y:S02]  /*cf00*/  LOP3.LUT R86, R44, 0xffff, RZ, 0xc0, !PT ;  /* 0x0000ffff2c567812 */ /* 0x000fe400078ec0ff */
[----:B------:R-:W-:Y:S02]  /*cf10*/  F2FP.SATFINITE.E4M3.F32.PACK_AB_MERGE_C R63, R63, R14, RZ ;  /* 0x0000000e3f3f723e */ /* 0x000fe400048070ff */
[----:B------:R-:W-:Y:S02]  /*cf20*/  LOP3.LUT R59, R38, 0xffff, RZ, 0xc0, !PT ;  /* 0x0000ffff263b7812 */ /* 0x000fe400078ec0ff */
[----:B------:R-:W-:Y:S02]  /*cf30*/  LOP3.LUT R74, R30, 0xffff, RZ, 0xc0, !PT ;  /* 0x0000ffff1e4a7812 */ /* 0x000fe400078ec0ff */
[----:B------:R-:W-:Y:S02]  /*cf40*/  LOP3.LUT R84, R34, 0xffff, RZ, 0xc0, !PT ;  /* 0x0000ffff22547812 */ /* 0x000fe400078ec0ff */
[----:B------:R-:W-:-:S02]  /*cf50*/  F2FP.SATFINITE.E4M3.F32.PACK_AB_MERGE_C R18, R18, R27, RZ ;  /* 0x0000001b1212723e */ /* 0x000fc400048070ff */
[----:B------:R-:W-:Y:S02]  /*cf60*/  F2FP.SATFINITE.E4M3.F32.PACK_AB_MERGE_C R64, R65, R64, RZ ;  /* 0x000000404140723e */ /* 0x000fe400048070ff */
[----:B------:R-:W-:Y:S02]  /*cf70*/  F2FP.SATFINITE.E4M3.F32.PACK_AB_MERGE_C R32, R20, R21, RZ ;  /* 0x000000151420723e */ /* 0x000fe400048070ff */
[----:B------:R-:W-:Y:S02]  /*cf80*/  F2FP.SATFINITE.E4M3.F32.PACK_AB_MERGE_C R14, R101, R100, RZ ;  /* 0x00000064650e723e */ /* 0x000fe400048070ff */
[----:B------:R-:W-:Y:S02]  /*cf90*/  F2FP.SATFINITE.E4M3.F32.PACK_AB_MERGE_C R55, R105, R104, RZ ;  /* 0x000000686937723e */ /* 0x000fe400048070ff */
[----:B------:R-:W-:Y:S02]  /*cfa0*/  F2FP.SATFINITE.E4M3.F32.PACK_AB_MERGE_C R29, R22, R23, RZ ;  /* 0x00000017161d723e */ /* 0x000fe400048070ff */
[----:B------:R-:W-:-:S02]  /*cfb0*/  PRMT R20, R70, 0x3340, R1 ;  /* 0x0000334046147816 */ /* 0x000fc40000000001 */
[----:B------:R-:W-:Y:S02]  /*cfc0*/  PRMT R27, R54, 0x3340, R57 ;  /* 0x00003340361b7816 */ /* 0x000fe40000000039 */
[----:B------:R-:W-:Y:S02]  /*cfd0*/  F2FP.SATFINITE.E4M3.F32.PACK_AB_MERGE_C R76, R77, R76, RZ ;  /* 0x0000004c4d4c723e */ /* 0x000fe400048070ff */
[----:B------:R-:W-:Y:S02]  /*cfe0*/  F2FP.SATFINITE.E4M3.F32.PACK_AB_MERGE_C R53, R121, R120, RZ ;  /* 0x000000787935723e */ /* 0x000fe400048070ff */
[----:B------:R-:W-:Y:S02]  /*cff0*/  PRMT R23, R102, 0x3340, R1 ;  /* 0x0000334066177816 */ /* 0x000fe40000000001 */
[----:B------:R-:W-:Y:S02]  /*d000*/  PRMT R24, R67, 0x3340, R86 ;  /* 0x0000334043187816 */ /* 0x000fe40000000056 */
[----:B------:R-:W-:-:S02]  /*d010*/  LOP3.LUT R71, R42, 0xffff, RZ, 0xc0, !PT ;  /* 0x0000ffff2a477812 */ /* 0x000fc400078ec0ff */
[----:B------:R-:W-:Y:S02]  /*d020*/  LOP3.LUT R100, R46, 0xffff, RZ, 0xc0, !PT ;  /* 0x0000ffff2e647812 */ /* 0x000fe400078ec0ff */
[----:B------:R-:W-:Y:S02]  /*d030*/  LOP3.LUT R104, R50, 0xffff, RZ, 0xc0, !PT ;  /* 0x0000ffff32687812 */ /* 0x000fe400078ec0ff */
[----:B------:R-:W-:Y:S02]  /*d040*/  F2FP.SATFINITE.E4M3.F32.PACK_AB_MERGE_C R51, R107, R106, RZ ;  /* 0x0000006a6b33723e */ /* 0x000fe400048070ff */
[----:B------:R-:W-:Y:S02]  /*d050*/  PRMT R21, R84, 0x3340, R1 ;  /* 0x0000334054157816 */ /* 0x000fe40000000001 */
[----:B------:R-:W-:Y:S02]  /*d060*/  PRMT R26, R59, 0x3340, R74 ;  /* 0x000033403b1a7816 */ /* 0x000fe4000000004a */
[----:B------:R-:W-:-:S02]  /*d070*/  LOP3.LUT R77, R58, 0xffff, RZ, 0xc0, !PT ;  /* 0x0000ffff3a4d7812 */ /* 0x000fc400078ec0ff */
[----:B------:R-:W-:Y:S02]  /*d080*/  LOP3.LUT R120, R66, 0xffff, RZ, 0xc0, !PT ;  /* 0x0000ffff42787812 */ /* 0x000fe400078ec0ff */
[----:B------:R-:W-:Y:S02]  /*d090*/  LOP3.LUT R112, R63, 0xffff, RZ, 0xc0, !PT ;  /* 0x0000ffff3f707812 */ /* 0x000fe400078ec0ff */
[----:B------:R-:W-:Y:S02]  /*d0a0*/  F2FP.SATFINITE.E4M3.F32.PACK_AB_MERGE_C R72, R73, R72, RZ ;  /* 0x000000484948723e */ /* 0x000fe400048070ff */
[----:B------:R-:W-:Y:S02]  /*d0b0*/  F2FP.SATFINITE.E4M3.F32.PACK_AB_MERGE_C R80, R81, R80, RZ ;  /* 0x000000505150723e */ /* 0x000fe400048070ff */
[----:B------:R-:W-:Y:S02]  /*d0c0*/  LOP3.LUT R75, R56, 0xffff, RZ, 0xc0, !PT ;  /* 0x0000ffff384b7812 */ /* 0x000fe400078ec0ff */
[----:B------:R-:W-:-:S02]  /*d0d0*/  LOP3.LUT R106, R60, 0xffff, RZ, 0xc0, !PT ;  /* 0x0000ffff3c6a7812 */ /* 0x000fc400078ec0ff */
[----:B------:R-:W-:Y:S02]  /*d0e0*/  LOP3.LUT R116, R64, 0xffff, RZ, 0xc0, !PT ;  /* 0x0000ffff40747812 */ /* 0x000fe400078ec0ff */
[----:B------:R-:W-:Y:S02]  /*d0f0*/  F2FP.SATFINITE.E4M3.F32.PACK_AB_MERGE_C R78, R79, R78, RZ ;  /* 0x0000004e4f4e723e */ /* 0x000fe400048070ff */
[----:B------:R-:W-:Y:S02]  /*d100*/  F2FP.SATFINITE.E4M3.F32.PACK_AB_MERGE_C R82, R83, R82, RZ ;  /* 0x000000525352723e */ /* 0x000fe400048070ff */
[----:B------:R-:W-:Y:S02]  /*d110*/  PRMT R27, R27, 0x5410, R20 ;  /* 0x000054101b1b7816 */ /* 0x000fe40000000014 */
[----:B------:R-:W-:Y:S02]  /*d120*/  F2FP.SATFINITE.E4M3.F32.PACK_AB_MERGE_C R17, R17, R68, RZ ;  /* 0x000000441111723e */ /* 0x000fe400048070ff */
[----:B------:R-:W-:-:S02]  /*d130*/  PRMT R24, R24, 0x5410, R23 ;  /* 0x0000541018187816 */ /* 0x000fc40000000017 */
[----:B------:R-:W-:Y:S02]  /*d140*/  PRMT R20, R104, 0x3340, R1 ;  /* 0x0000334068147816 */ /* 0x000fe40000000001 */
[----:B------:R-:W-:Y:S02]  /*d150*/  PRMT R25, R71, 0x3340, R100 ;  /* 0x0000334047197816 */ /* 0x000fe40000000064 */
[----:B------:R-:W-:Y:S02]  /*d160*/  F2FP.SATFINITE.E4M3.F32.PACK_AB_MERGE_C R68, R129, R128, RZ ;  /* 0x000000808144723e */ /* 0x000fe400048070ff */
[----:B------:R-:W-:Y:S02]  /*d170*/  F2FP.SATFINITE.E4M3.F32.PACK_AB_MERGE_C R31, R137, R136, RZ ;  /* 0x00000088891f723e */ /* 0x000fe400048070ff */
[----:B------:R-:W-:Y:S02]  /*d180*/  PRMT R26, R26, 0x5410, R21 ;  /* 0x000054101a1a7816 */ /* 0x000fe40000000015 */
[----:B------:R-:W-:-:S02]  /*d190*/  PRMT R28, R120, 0x3340, R1 ;  /* 0x00003340781c7816 */ /* 0x000fc40000000001 */
[----:B------:R-:W-:Y:S02]  /*d1a0*/  PRMT R23, R77, 0x3340, R112 ;  /* 0x000033404d177816 */ /* 0x000fe40000000070 */
[----:B------:R-:W-:Y:S02]  /*d1b0*/  F2FP.SATFINITE.E4M3.F32.PACK_AB_MERGE_C R33, R133, R132, RZ ;  /* 0x000000848521723e */ /* 0x000fe400048070ff */
[----:B------:R-:W-:Y:S02]  /*d1c0*/  PRMT R21, R116, 0x3340, R1 ;  /* 0x0000334074157816 */ /* 0x000fe40000000001 */
[----:B------:R-:W-:Y:S02]  /*d1d0*/  PRMT R22, R75, 0x3340, R106 ;  /* 0x000033404b167816 */ /* 0x000fe4000000006a */
[----:B------:R-:W-:Y:S02]  /*d1e0*/  LOP3.LUT R79, R72, 0xffff, RZ, 0xc0, !PT ;  /* 0x0000ffff484f7812 */ /* 0x000fe400078ec0ff */
[----:B------:R-:W-:-:S02]  /*d1f0*/  LOP3.LUT R128, R76, 0xffff, RZ, 0xc0, !PT ;  /* 0x0000ffff4c807812 */ /* 0x000fc400078ec0ff */
[----:B------:R-:W-:Y:S02]  /*d200*/  LOP3.LUT R136, R80, 0xffff, RZ, 0xc0, !PT ;  /* 0x0000ffff50887812 */ /* 0x000fe400078ec0ff */
[----:B------:R-:W-:Y:S02]  /*d210*/  F2FP.SATFINITE.E4M3.F32.PACK_AB_MERGE_C R90, R91, R90, RZ ;  /* 0x0000005a5b5a723e */ /* 0x000fe400048070ff */
[----:B------:R-:W-:Y:S02]  /*d220*/  F2FP.SATFINITE.E4M3.F32.PACK_AB_MERGE_C R94, R95, R94, RZ ;  /* 0x0000005e5f5e723e */ /* 0x000fe400048070ff */
[----:B------:R-:W-:Y:S02]  /*d230*/  F2FP.SATFINITE.E4M3.F32.PACK_AB_MERGE_C R98, R99, R98, RZ ;  /* 0x000000626362723e */ /* 0x000fe400048070ff */
[----:B------:R-:W-:Y:S02]  /*d240*/  F2FP.SATFINITE.E4M3.F32.PACK_AB_MERGE_C R110, R111, R110, RZ ;  /* 0x0000006e6f6e723e */ /* 0x000fe400048070ff */
[----:B------:R-:W-:-:S02]  /*d250*/  F2FP.SATFINITE.E4M3.F32.PACK_AB_MERGE_C R114, R115, R114, RZ ;  /* 0x000000727372723e */ /* 0x000fc400048070ff */
[----:B------:R-:W-:Y:S02]  /*d260*/  LOP3.LUT R61, R61, 0xffff, RZ, 0xc0, !PT ;  /* 0x0000ffff3d3d7812 */ /* 0x000fe400078ec0ff */
[----:B------:R-:W-:Y:S02]  /*d270*/  LOP3.LUT R132, R78, 0xffff, RZ, 0xc0, !PT ;  /* 0x0000ffff4e847812 */ /* 0x000fe400078ec0ff */
[----:B------:R-:W-:Y:S02]  /*d280*/  LOP3.LUT R156, R82, 0xffff, RZ, 0xc0, !PT ;  /* 0x0000ffff529c7812 */ /* 0x000fe400078ec0ff */
[----:B------:R-:W-:Y:S02]  /*d290*/  F2FP.SATFINITE.E4M3.F32.PACK_AB_MERGE_C R88, R89, R88, RZ ;  /* 0x000000585958723e */ /* 0x000fe400048070ff */
[----:B------:R-:W-:Y:S02]  /*d2a0*/  F2FP.SATFINITE.E4M3.F32.PACK_AB_MERGE_C R92, R93, R92, RZ ;  /* 0x0000005c5d5c723e */ /* 0x000fe400048070ff */
[----:B------:R-:W-:-:S02]  /*d2b0*/  F2FP.SATFINITE.E4M3.F32.PACK_AB_MERGE_C R96, R97, R96, RZ ;  /* 0x000000606160723e */ /* 0x000fc400048070ff */
[----:B------:R-:W-:Y:S02]  /*d2c0*/  F2FP.SATFINITE.E4M3.F32.PACK_AB_MERGE_C R108, R109, R108, RZ ;  /* 0x0000006c6d6c723e */ /* 0x000fe400048070ff */
[----:B------:R-:W-:Y:S02]  /*d2d0*/  PRMT R25, R25, 0x5410, R20 ;  /* 0x0000541019197816 */ /* 0x000fe40000000014 */
[----:B------:R-:W-:Y:S02]  /*d2e0*/  PRMT R20, R23, 0x5410, R28 ;  /* 0x0000541017147816 */ /* 0x000fe4000000001c */
[----:B------:R-:W-:Y:S02]  /*d2f0*/  PRMT R22, R22, 0x5410, R21 ;  /* 0x0000541016167816 */ /* 0x000fe40000000015 */
[----:B------:R-:W-:Y:S02]  /*d300*/  PRMT R28, R136, 0x3340, R1 ;  /* 0x00003340881c7816 */ /* 0x000fe40000000001 */
[----:B------:R-:W-:-:S02]  /*d310*/  PRMT R23, R79, 0x3340, R128 ;  /* 0x000033404f177816 */ /* 0x000fc40000000080 */
[----:B------:R-:W-:Y:S02]  /*d320*/  PRMT R30, R156, 0x3340, R1 ;  /* 0x000033409c1e7816 */ /* 0x000fe40000000001 */
[----:B------:R-:W-:Y:S02]  /*d330*/  PRMT R21, R61, 0x3340, R132 ;  /* 0x000033403d157816 */ /* 0x000fe40000000084 */
[----:B------:R-:W-:Y:S02]  /*d340*/  LOP3.LUT R63, R90, 0xffff, RZ, 0xc0, !PT ;  /* 0x0000ffff5a3f7812 */ /* 0x000fe400078ec0ff */
[----:B------:R-:W-:Y:S02]  /*d350*/  LOP3.LUT R94, R94, 0xffff, RZ, 0xc0, !PT ;  /* 0x0000ffff5e5e7812 */ /* 0x000fe400078ec0ff */
[----:B------:R-:W-:Y:S02]  /*d360*/  LOP3.LUT R98, R98, 0xffff, RZ, 0xc0, !PT ;  /* 0x0000ffff62627812 */ /* 0x000fe400078ec0ff */
[----:B------:R-:W-:-:S02]  /*d370*/  LOP3.LUT R51, R51, 0xffff, RZ, 0xc0, !PT ;  /* 0x0000ffff33337812 */ /* 0x000fc400078ec0ff */
[----:B------:R-:W-:Y:S02]  /*d380*/  LOP3.LUT R44, R114, 0xffff, RZ, 0xc0, !PT ;  /* 0x0000ffff722c7812 */ /* 0x000fe400078ec0ff */
[----:B------:R-:W-:Y:S02]  /*d390*/  LOP3.LUT R64, R110, 0xffff, RZ, 0xc0, !PT ;  /* 0x0000ffff6e407812 */ /* 0x000fe400078ec0ff */
[----:B------:R-:W-:Y:S02]  /*d3a0*/  LOP3.LUT R88, R88, 0xffff, RZ, 0xc0, !PT ;  /* 0x0000ffff58587812 */ /* 0x000fe400078ec0ff */
[----:B------:R-:W-:Y:S02]  /*d3b0*/  LOP3.LUT R56, R96, 0xffff, RZ, 0xc0, !PT ;  /* 0x0000ffff60387812 */ /* 0x000fe400078ec0ff */
[----:B------:R-:W-:Y:S02]  /*d3c0*/  LOP3.LUT R81, R92, 0xffff, RZ, 0xc0, !PT ;  /* 0x0000ffff5c517812 */ /* 0x000fe400078ec0ff */
[----:B------:R-:W-:-:S02]  /*d3d0*/  LOP3.LUT R55, R55, 0xffff, RZ, 0xc0, !PT ;  /* 0x0000ffff37377812 */ /* 0x000fc400078ec0ff */
[----:B------:R-:W-:Y:S02]  /*d3e0*/  LOP3.LUT R58, R108, 0xffff, RZ, 0xc0, !PT ;  /* 0x0000ffff6c3a7812 */ /* 0x000fe400078ec0ff */
[----:B------:R-:W-:Y:S02]  /*d3f0*/  LOP3.LUT R60, R29, 0xffff, RZ, 0xc0, !PT ;  /* 0x0000ffff1d3c7812 */ /* 0x000fe400078ec0ff */
[----:B------:R-:W-:Y:S02]  /*d400*/  F2FP.SATFINITE.E4M3.F32.PACK_AB_MERGE_C R124, R125, R124, RZ ;  /* 0x0000007c7d7c723e */ /* 0x000fe400048070ff */
[----:B------:R-:W-:Y:S02]  /*d410*/  PRMT R23, R23, 0x5410, R28 ;  /* 0x0000541017177816 */ /* 0x000fe4000000001c */
[----:B------:R-:W-:Y:S02]  /*d420*/  PRMT R21, R21, 0x5410, R30 ;  /* 0x0000541015157816 */ /* 0x000fe4000000001e */
[----:B------:R-:W-:-:S02]  /*d430*/  PRMT R28, R98, 0x3340, R1 ;  /* 0x00003340621c7816 */ /* 0x000fc40000000001 */
[----:B------:R-:W-:Y:S02]  /*d440*/  PRMT R29, R44, 0x3340, R1 ;  /* 0x000033402c1d7816 */ /* 0x000fe40000000001 */
[----:B------:R-:W-:Y:S02]  /*d450*/  PRMT R43, R63, 0x3340, R94 ;  /* 0x000033403f2b7816 */ /* 0x000fe4000000005e */
[----:B------:R-:W-:Y:S02]  /*d460*/  PRMT R40, R51, 0x3340, R64 ;  /* 0x0000334033287816 */ /* 0x000fe40000000040 */
[----:B------:R-:W-:Y:S02]  /*d470*/  F2FP.SATFINITE.E4M3.F32.PACK_AB_MERGE_C R122, R123, R122, RZ ;  /* 0x0000007a7b7a723e */ /* 0x000fe400048070ff */
[----:B------:R-:W-:Y:S02]  /*d480*/  F2FP.SATFINITE.E4M3.F32.PACK_AB_MERGE_C R126, R127, R126, RZ ;  /* 0x0000007e7f7e723e */ /* 0x000fe400048070ff */
[----:B------:R-:W-:-:S02]  /*d490*/  F2FP.SATFINITE.E4M3.F32.PACK_AB_MERGE_C R130, R131, R130, RZ ;  /* 0x000000828382723e */ /* 0x000fc400048070ff */
[----:B------:R-:W-:Y:S02]  /*d4a0*/  F2FP.SATFINITE.E4M3.F32.PACK_AB_MERGE_C R52, R141, R140, RZ ;  /* 0x0000008c8d34723e */ /* 0x000fe400048070ff */
[----:B------:R-:W-:Y:S02]  /*d4b0*/  F2FP.SATFINITE.E4M3.F32.PACK_AB_MERGE_C R144, R145, R144, RZ ;  /* 0x000000909190723e */ /* 0x000fe400048070ff */
[----:B------:R-:W-:Y:S02]  /*d4c0*/  PRMT R35, R56, 0x3340, R1 ;  /* 0x0000334038237816 */ /* 0x000fe40000000001 */
[----:B------:R-:W-:Y:S02]  /*d4d0*/  PRMT R42, R88, 0x3340, R81 ;  /* 0x00003340582a7816 */ /* 0x000fe40000000051 */
[----:B------:R-:W-:Y:S02]  /*d4e0*/  PRMT R30, R60, 0x3340, R1 ;  /* 0x000033403c1e7816 */ /* 0x000fe40000000001 */
[----:B------:R-:W-:-:S02]  /*d4f0*/  PRMT R41, R55, 0x3340, R58 ;  /* 0x0000334037297816 */ /* 0x000fc4000000003a */
[----:B------:R-:W-:Y:S02]  /*d500*/  LOP3.LUT R53, R53, 0xffff, RZ, 0xc0, !PT ;  /* 0x0000ffff35357812 */ /* 0x000fe400078ec0ff */
[----:B------:R-:W-:Y:S02]  /*d510*/  LOP3.LUT R66, R124, 0xffff, RZ, 0xc0, !PT ;  /* 0x0000ffff7c427812 */ /* 0x000fe400078ec0ff */
[----:B------:R-:W-:Y:S02]  /*d520*/  LOP3.LUT R68, R68, 0xffff, RZ, 0xc0, !PT ;  /* 0x0000ffff44447812 */ /* 0x000fe400078ec0ff */
[----:B------:R-:W-:Y:S02]  /*d530*/  PRMT R43, R43, 0x5410, R28 ;  /* 0x000054102b2b7816 */ /* 0x000fe4000000001c */
[----:B------:R-:W-:Y:S02]  /*d540*/  PRMT R40, R40, 0x5410, R29 ;  /* 0x0000541028287816 */ /* 0x000fe4000000001d */
[----:B------:R-:W-:-:S02]  /*d550*/  PRMT R42, R42, 0x5410, R35 ;  /* 0x000054102a2a7816 */ /* 0x000fc40000000023 */
[----:B------:R-:W-:Y:S02]  /*d560*/  PRMT R41, R41, 0x5410, R30 ;  /* 0x0000541029297816 */ /* 0x000fe4000000001e */
[----:B------:R-:W-:Y:S02]  /*d570*/  LOP3.LUT R29, R122, 0xffff, RZ, 0xc0, !PT ;  /* 0x0000ffff7a1d7812 */ /* 0x000fe400078ec0ff */
[----:B------:R-:W-:Y:S02]  /*d580*/  LOP3.LUT R46, R126, 0xffff, RZ, 0xc0, !PT ;  /* 0x0000ffff7e2e7812 */ /* 0x000fe400078ec0ff */
[----:B------:R-:W-:Y:S02]  /*d590*/  LOP3.LUT R50, R130, 0xffff, RZ, 0xc0, !PT ;  /* 0x0000ffff82327812 */ /* 0x000fe400078ec0ff */
[----:B------:R-:W-:Y:S02]  /*d5a0*/  LOP3.LUT R31, R31, 0xffff, RZ, 0xc0, !PT ;  /* 0x0000ffff1f1f7812 */ /* 0x000fe400078ec0ff */
[----:B------:R-:W-:-:S02]  /*d5b0*/  LOP3.LUT R28, R144, 0xffff, RZ, 0xc0, !PT ;  /* 0x0000ffff901c7812 */ /* 0x000fc400078ec0ff */
[----:B------:R-:W-:Y:S02]  /*d5c0*/  LOP3.LUT R52, R52, 0xffff, RZ, 0xc0, !PT ;  /* 0x0000ffff34347812 */ /* 0x000fe400078ec0ff */
[----:B------:R-:W-:Y:S02]  /*d5d0*/  PRMT R30, R68, 0x3340, R1 ;  /* 0x00003340441e7816 */ /* 0x000fe40000000001 */
[----:B------:R-:W-:Y:S02]  /*d5e0*/  PRMT R35, R53, 0x3340, R66 ;  /* 0x0000334035237816 */ /* 0x000fe40000000042 */
[----:B------:R-:W-:Y:S02]  /*d5f0*/  F2FP.SATFINITE.E4M3.F32.PACK_AB_MERGE_C R138, R139, R138, RZ ;  /* 0x0000008a8b8a723e */ /* 0x000fe400048070ff */
[----:B------:R-:W-:Y:S02]  /*d600*/  F2FP.SATFINITE.E4M3.F32.PACK_AB_MERGE_C R45, R143, R142, RZ ;  /* 0x0000008e8f2d723e */ /* 0x000fe400048070ff */
[----:B------:R-:W-:-:S02]  /*d610*/  F2FP.SATFINITE.E4M3.F32.PACK_AB_MERGE_C R146, R147, R146, RZ ;  /* 0x000000929392723e */ /* 0x000fc400048070ff */
[----:B------:R-:W-:Y:S02]  /*d620*/  F2FP.SATFINITE.E4M3.F32.PACK_AB_MERGE_C R6, R6, R39, RZ ;  /* 0x000000270606723e */ /* 0x000fe400048070ff */
[--C-:B------:R-:W-:Y:S02]  /*d630*/  PRMT R39, R50, 0x3340, R1.reuse ;  /* 0x0000334032277816 */ /* 0x100fe40000000001 */
        /* <DEDUP_REMOVED lines=9> */
[----:B------:R-:W-:-:S02]  /*d6d0*/  SHF.R.U32.HI R39, RZ, 0x8, R54 ;  /* 0x00000008ff277819 */ /* 0x000fc40000011636 */
[----:B------:R-:W-:Y:S02]  /*d6e0*/  SHF.R.U32.HI R49, RZ, 0x8, R57 ;  /* 0x00000008ff317819 */ /* 0x000fe40000011639 */
[----:B------:R-:W-:Y:S02]  /*d6f0*/  PRMT R72, R48, 0x3340, R1 ;  /* 0x0000334030487816 */ /* 0x000fe40000000001 */
[----:B------:R-:W-:Y:S02]  /*d700*/  PRMT R57, R30, 0x3340, R45 ;  /* 0x000033401e397816 */ /* 0x000fe4000000002d */
[----:B------:R-:W-:Y:S02]  /*d710*/  SHF.R.U32.HI R54, RZ, 0x8, R70 ;  /* 0x00000008ff367819 */ /* 0x000fe40000011646 */
[----:B------:R-:W-:Y:S02]  /*d720*/  LOP3.LUT R70, R39, 0xffff, RZ, 0xc0, !PT ;  /* 0x0000ffff27467812 */ /* 0x000fe400078ec0ff */
[----:B------:R-:W-:-:S02]  /*d730*/  PRMT R39, R57, 0x5410, R72 ;  /* 0x0000541039277816 */ /* 0x000fc40000000048 */
[----:B------:R-:W-:Y:S02]  /*d740*/  LOP3.LUT R49, R49, 0xffff, RZ, 0xc0, !PT ;  /* 0x0000ffff31317812 */ /* 0x000fe400078ec0ff */
[----:B------:R-:W-:Y:S02]  /*d750*/  SHF.R.U32.HI R57, RZ, 0x8, R59 ;  /* 0x00000008ff397819 */ /* 0x000fe4000001163b */
[----:B------:R-:W-:Y:S02]  /*d760*/  SHF.R.U32.HI R59, RZ, 0x8, R74 ;  /* 0x00000008ff3b7819 */ /* 0x000fe4000001164a */
[----:B------:R-:W-:Y:S02]  /*d770*/  SHF.R.U32.HI R67, RZ, 0x8, R67 ;  /* 0x00000008ff437819 */ /* 0x000fe40000011643 */
[----:B------:R-:W-:Y:S02]  /*d780*/  SHF.R.U32.HI R69, RZ, 0x8, R86 ;  /* 0x00000008ff457819 */ /* 0x000fe40000011656 */
[----:B------:R-:W-:-:S02]  /*d790*/  PRMT R49, R70, 0x3340, R49 ;  /* 0x0000334046317816 */ /* 0x000fc40000000031 */
[----:B------:R-:W-:Y:S02]  /*d7a0*/  LOP3.LUT R59, R59, 0xffff, RZ, 0xc0, !PT ;  /* 0x0000ffff3b3b7812 */ /* 0x000fe400078ec0ff */
[----:B------:R-:W-:Y:S02]  /*d7b0*/  LOP3.LUT R70, R57, 0xffff, RZ, 0xc0, !PT ;  /* 0x0000ffff39467812 */ /* 0x000fe400078ec0ff */
[----:B------:R-:W-:Y:S02]  /*d7c0*/  SHF.R.U32.HI R65, RZ, 0x8, R84 ;  /* 0x00000008ff417819 */ /* 0x000fe40000011654 */
[----:B------:R-:W-:Y:S02]  /*d7d0*/  LOP3.LUT R69, R69, 0xffff, RZ, 0xc0, !PT ;  /* 0x0000ffff45457812 */ /* 0x000fe400078ec0ff */
[----:B------:R-:W-:Y:S02]  /*d7e0*/  LOP3.LUT R74, R67, 0xffff, RZ, 0xc0, !PT ;  /* 0x0000ffff434a7812 */ /* 0x000fe400078ec0ff */
[----:B------:R-:W-:-:S02]  /*d7f0*/  PRMT R57, R70, 0x3340, R59 ;  /* 0x0000334046397816 */ /* 0x000fc4000000003b */
[----:B------:R-:W-:Y:S02]  /*d800*/  LOP3.LUT R72, R65, 0xffff, RZ, 0xc0, !PT ;  /* 0x0000ffff41487812 */ /* 0x000fe400078ec0ff */
[----:B------:R-:W-:Y:S02]  /*d810*/  PRMT R59, R74, 0x3340, R69 ;  /* 0x000033404a3b7816 */ /* 0x000fe40000000045 */
[----:B------:R-:W-:Y:S02]  /*d820*/  SHF.R.U32.HI R69, RZ, 0x8, R102 ;  /* 0x00000008ff457819 */ /* 0x000fe40000011666 */
[----:B------:R-:W-:Y:S02]  /*d830*/  SHF.R.U32.HI R65, RZ, 0x8, R71 ;  /* 0x00000008ff417819 */ /* 0x000fe40000011647 */
[----:B------:R-:W-:Y:S02]  /*d840*/  SHF.R.U32.HI R67, RZ, 0x8, R100 ;  /* 0x00000008ff437819 */ /* 0x000fe40000011664 */
[----:B------:R-:W-:-:S02]  /*d850*/  SHF.R.U32.HI R71, RZ, 0x8, R104 ;  /* 0x00000008ff477819 */ /* 0x000fc40000011668 */
[----:B------:R-:W-:Y:S02]  /*d860*/  PRMT R70, R72, 0x3340, R1 ;  /* 0x0000334048467816 */ /* 0x000fe40000000001 */
[----:B------:R-:W-:Y:S02]  /*d870*/  LOP3.LUT R72, R69, 0xffff, RZ, 0xc0, !PT ;  /* 0x0000ffff45487812 */ /* 0x000fe400078ec0ff */
[----:B------:R-:W-:Y:S02]  /*d880*/  LOP3.LUT R67, R67, 0xffff, RZ, 0xc0, !PT ;  /* 0x0000ffff43437812 */ /* 0x000fe400078ec0ff */
[----:B------:R-:W-:Y:S02]  /*d890*/  LOP3.LUT R76, R65, 0xffff, RZ, 0xc0, !PT ;  /* 0x0000ffff414c7812 */ /* 0x000fe400078ec0ff */
[----:B------:R-:W-:Y:S02]  /*d8a0*/  LOP3.LUT R78, R71, 0xffff, RZ, 0xc0, !PT ;  /* 0x0000ffff474e7812 */ /* 0x000fe400078ec0ff */
[----:B------:R-:W-:-:S02]  /*d8b0*/  SHF.R.U32.HI R65, RZ, 0x8, R75 ;  /* 0x00000008ff417819 */ /* 0x000fc4000001164b */
[----:B------:R-:W-:Y:S02]  /*d8c0*/  SHF.R.U32.HI R69, RZ, 0x8, R106 ;  /* 0x00000008ff457819 */ /* 0x000fe4000001166a */
[----:B------:R-:W-:Y:S02]  /*d8d0*/  PRMT R74, R72, 0x3340, R1 ;  /* 0x00003340484a7816 */ /* 0x000fe40000000001 */
[----:B------:R-:W-:Y:S02]  /*d8e0*/  PRMT R76, R76, 0x3340, R67 ;  /* 0x000033404c4c7816 */ /* 0x000fe40000000043 */
[----:B------:R-:W-:Y:S02]  /*d8f0*/  PRMT R73, R78, 0x3340, R1 ;  /* 0x000033404e497816 */ /* 0x000fe40000000001 */
[----:B------:R-:W-:Y:S02]  /*d900*/  SHF.R.U32.HI R72, RZ, 0x8, R116 ;  /* 0x00000008ff487819 */ /* 0x000fe40000011674 */
[----:B------:R-:W-:-:S02]  /*d910*/  SHF.R.U32.HI R67, RZ, 0x8, R77 ;  /* 0x00000008ff437819 */ /* 0x000fc4000001164d */
[----:B------:R-:W-:Y:S02]  /*d920*/  LOP3.LUT R69, R69, 0xffff, RZ, 0xc0, !PT ;  /* 0x0000ffff45457812 */ /* 0x000fe400078ec0ff */
[----:B------:R-:W-:Y:S02]  /*d930*/  LOP3.LUT R78, R65, 0xffff, RZ, 0xc0, !PT ;  /* 0x0000ffff414e7812 */ /* 0x000fe400078ec0ff */
[----:B------:R-:W-:Y:S02]  /*d940*/  LOP3.LUT R72, R72, 0xffff, RZ, 0xc0, !PT ;  /* 0x0000ffff48487812 */ /* 0x000fe400078ec0ff */
[----:B------:R-:W-:Y:S02]  /*d950*/  LOP3.LUT R80, R67, 0xffff, RZ, 0xc0, !PT ;  /* 0x0000ffff43507812 */ /* 0x000fe400078ec0ff */
[----:B------:R-:W-:Y:S02]  /*d960*/  PRMT R78, R78, 0x3340, R69 ;  /* 0x000033404e4e7816 */ /* 0x000fe40000000045 */
[----:B------:R-:W-:-:S02]  /*d970*/  SHF.R.U32.HI R65, RZ, 0x8, R120 ;  /* 0x00000008ff417819 */ /* 0x000fc40000011678 */
[----:B------:R-:W-:Y:S02]  /*d980*/  SHF.R.U32.HI R69, RZ, 0x8, R128 ;  /* 0x00000008ff457819 */ /* 0x000fe40000011680 */
[----:B------:R-:W-:Y:S02]  /*d990*/  SHF.R.U32.HI R67, RZ, 0x8, R79 ;  /* 0x00000008ff437819 */ /* 0x000fe4000001164f */
[----:B------:R-:W-:Y:S02]  /*d9a0*/  PRMT R75, R72, 0x3340, R1 ;  /* 0x00003340484b7816 */ /* 0x000fe40000000001 */
[----:B------:R-:W-:Y:S02]  /*d9b0*/  LOP3.LUT R72, R65, 0xffff, RZ, 0xc0, !PT ;  /* 0x0000ffff41487812 */ /* 0x000fe400078ec0ff */
[----:B------:R-:W-:Y:S02]  /*d9c0*/  LOP3.LUT R69, R69, 0xffff, RZ, 0xc0, !PT ;  /* 0x0000ffff45457812 */ /* 0x000fe400078ec0ff */
[----:B------:R-:W-:-:S02]  /*d9d0*/  LOP3.LUT R82, R67, 0xffff, RZ, 0xc0, !PT ;  /* 0x0000ffff43527812 */ /* 0x000fc400078ec0ff */
[----:B------:R-:W-:Y:S02]  /*d9e0*/  LOP3.LUT R54, R54, 0xffff, RZ, 0xc0, !PT ;  /* 0x0000ffff36367812 */ /* 0x000fe400078ec0ff */
[----:B------:R-:W-:Y:S02]  /*d9f0*/  SHF.R.U32.HI R28, RZ, 0x8, R28 ;  /* 0x00000008ff1c7819 */ /* 0x000fe4000001161c */
[----:B------:R-:W-:Y:S02]  /*da00*/  PRMT R77, R72, 0x3340, R1 ;  /* 0x00003340484d7816 */ /* 0x000fe40000000001 */
[----:B------:R-:W-:Y:S02]  /*da10*/  SHF.R.U32.HI R51, RZ, 0x8, R51 ;  /* 0x00000008ff337819 */ /* 0x000fe40000011633 */
[----:B------:R-:W-:Y:S02]  /*da20*/  SHF.R.U32.HI R64, RZ, 0x8, R64 ;  /* 0x00000008ff407819 */ /* 0x000fe40000011640 */
[----:B------:R-:W-:-:S02]  /*da30*/  PRMT R72, R82, 0x3340, R69 ;  /* 0x0000334052487816 */ /* 0x000fc40000000045 */
[----:B------:R-:W-:Y:S02]  /*da40*/  SHF.R.U32.HI R69, RZ, 0x8, R88 ;  /* 0x00000008ff457819 */ /* 0x000fe40000011658 */
[----:B------:R-:W-:Y:S02]  /*da50*/  SHF.R.U32.HI R29, RZ, 0x8, R29 ;  /* 0x00000008ff1d7819 */ /* 0x000fe4000001161d */
[----:B------:R-:W-:Y:S02]  /*da60*/  SHF.R.U32.HI R46, RZ, 0x8, R46 ;  /* 0x00000008ff2e7819 */ /* 0x000fe4000001162e */
[----:B------:R-:W-:Y:S02]  /*da70*/  PRMT R54, R54, 0x3340, R1 ;  /* 0x0000334036367816 */ /* 0x000fe40000000001 */
[----:B------:R-:W-:Y:S02]  /*da80*/  LOP3.LUT R28, R28, 0xffff, RZ, 0xc0, !PT ;  /* 0x0000ffff1c1c7812 */ /* 0x000fe400078ec0ff */
[----:B------:R-:W-:-:S02]  /*da90*/  LOP3.LUT R64, R64, 0xffff, RZ, 0xc0, !PT ;  /* 0x0000ffff40407812 */ /* 0x000fc400078ec0ff */
[----:B------:R-:W-:Y:S02]  /*daa0*/  LOP3.LUT R51, R51, 0xffff, RZ, 0xc0, !PT ;  /* 0x0000ffff33337812 */ /* 0x000fe400078ec0ff */
[----:B------:R-:W-:Y:S02]  /*dab0*/  SHF.R.U32.HI R31, RZ, 0x8, R31 ;  /* 0x00000008ff1f7819 */ /* 0x000fe4000001161f */
[----:B------:R-:W-:Y:S02]  /*dac0*/  LOP3.LUT R86, R69, 0xffff, RZ, 0xc0, !PT ;  /* 0x0000ffff45567812 */ /* 0x000fe400078ec0ff */
[----:B------:R-:W-:Y:S02]  /*dad0*/  LOP3.LUT R46, R46, 0xffff, RZ, 0xc0, !PT ;  /* 0x0000ffff2e2e7812 */ /* 0x000fe400078ec0ff */
[----:B------:R-:W-:Y:S02]  /*dae0*/  LOP3.LUT R29, R29, 0xffff, RZ, 0xc0, !PT ;  /* 0x0000ffff1d1d7812 */ /* 0x000fe400078ec0ff */
[----:B------:R-:W-:Y:S01]  /*daf0*/  PRMT R69, R28, 0x3340, R1 ;  /* 0x000033401c457816 */ /* 0x000fe20000000001 */
[----:B------:R-:W-:Y:S01]  /*db00*/  FADD R28, R4, -1 ;  /* 0xbf800000041c7421 */ /* 0x000fe20000000000 */
[----:B------:R-:W-:Y:S01]  /*db10*/  PRMT R49, R49, 0x5410, R54 ;  /* 0x0000541031317816 */ /* 0x000fe20000000036 */
[----:B------:R-:W-:Y:S01]  /*db20*/  IMAD.MOV.U32 R54, RZ, RZ, 0x3dc6b27f ;  /* 0x3dc6b27fff367424 */ /* 0x000fe200078e00ff */
[----:B------:R-:W-:-:S02]  /*db30*/  PRMT R64, R51, 0x3340, R64 ;  /* 0x0000334033407816 */ /* 0x000fc40000000040 */
[----:B------:R-:W-:Y:S02]  /*db40*/  LOP3.LUT R51, R31, 0xffff, RZ, 0xc0, !PT ;  /* 0x0000ffff1f337812 */ /* 0x000fe400078ec0ff */
[----:B------:R-:W-:Y:S01]  /*db50*/  PRMT R31, R29, 0x3340, R46 ;  /* 0x000033401d1f7816 */ /* 0x000fe2000000002e */
[----:B------:R-:W-:Y:S02]  /*db60*/  IMAD.IADD R29, R8, 0x1, -R7 ;  /* 0x00000001081d7824 */ /* 0x000fe400078e0a07 */
[CC--:B------:R-:W-:Y:S01]  /*db70*/  FFMA.FTZ R7, R28.reuse, R54.reuse, -0.16845393180847167969 ;  /* 0xbe2c7f301c077423 */ /* 0x0c0fe20000010036 */
[----:B------:R-:W-:Y:S01]  /*db80*/  SHF.R.U32.HI R71, RZ, 0x8, R112 ;  /* 0x00000008ff477819 */ /* 0x000fe20000011670 */
[----:B------:R-:W-:Y:S02]  /*db90*/  FADD R29, R29, -1 ;  /* 0xbf8000001d1d7421 */ /* 0x000fe40000000000 */
[----:B------:R-:W-:Y:S01]  /*dba0*/  FFMA.FTZ R7, R28, R7, 0.1716887056827545166 ;  /* 0x3e2fcf2a1c077423 */ /* 0x000fe20000010007 */
[----:B------:R-:W-:Y:S01]  /*dbb0*/  LOP3.LUT R71, R71, 0xffff, RZ, 0xc0, !PT ;  /* 0x0000ffff47477812 */ /* 0x000fe200078ec0ff */
[----:B------:R-:W-:-:S02]  /*dbc0*/  FFMA.FTZ R4, R29, R54, -0.16845393180847167969 ;  /* 0xbe2c7f301d047423 */ /* 0x000fc40000010036 */
[----:B------:R-:W-:Y:S01]  /*dbd0*/  FFMA.FTZ R7, R28, R7, -0.17900948226451873779 ;  /* 0xbe374e431c077423 */ /* 0x000fe20000010007 */
[----:B------:R-:W-:Y:S02]  /*dbe0*/  PRMT R80, R80, 0x3340, R71 ;  /* 0x0000334050507816 */ /* 0x000fe40000000047 */
[----:B------:R-:W-:Y:S01]  /*dbf0*/  SHF.R.U32.HI R71, RZ, 0x8, R136 ;  /* 0x00000008ff477819 */ /* 0x000fe20000011688 */
[C---:B------:R-:W-:Y:S01]  /*dc00*/  FFMA.FTZ R7, R28.reuse, R7, 0.20512372255325317383 ;  /* 0x3e520bf41c077423 */ /* 0x040fe20000010007 */
[----:B------:R-:W-:Y:S01]  /*dc10*/  SHF.R.U32.HI R61, RZ, 0x8, R61 ;  /* 0x00000008ff3d7819 */ /* 0x000fe2000001163d */
[----:B------:R-:W-:Y:S01]  /*dc20*/  FFMA.FTZ R4, R29, R4, 0.1716887056827545166 ;  /* 0x3e2fcf2a1d047423 */ /* 0x000fe20000010004 */
[----:B------:R-:W-:Y:S01]  /*dc30*/  SHF.R.U32.HI R65, RZ, 0x8, R132 ;  /* 0x00000008ff417819 */ /* 0x000fe20000011684 */
[C---:B------:R-:W-:Y:S01]  /*dc40*/  FFMA.FTZ R7, R28.reuse, R7, -0.24046532809734344482 ;  /* 0xbe763c8b1c077423 */ /* 0x040fe20000010007 */
[----:B------:R-:W-:Y:S01]  /*dc50*/  LOP3.LUT R84, R71, 0xffff, RZ, 0xc0, !PT ;  /* 0x0000ffff47547812 */ /* 0x000fe200078ec0ff */
[C---:B------:R-:W-:Y:S01]  /*dc60*/  FFMA.FTZ R4, R29.reuse, R4, -0.17900948226451873779 ;  /* 0xbe374e431d047423 */ /* 0x040fe20000010004 */
[----:B------:R-:W-:Y:S01]  /*dc70*/  SHF.R.U32.HI R67, RZ, 0x8, R156 ;  /* 0x00000008ff437819 */ /* 0x000fe2000001169c */
[C---:B------:R-:W-:Y:S01]  /*dc80*/  FFMA.FTZ R7, R28.reuse, R7, 0.28857114911079406738 ;  /* 0x3e93bf991c077423 */ /* 0x040fe20000010007 */
[----:B------:R-:W-:Y:S01]  /*dc90*/  SHF.R.U32.HI R71, RZ, 0x8, R81 ;  /* 0x00000008ff477819 */ /* 0x000fe20000011651 */
[----:B------:R-:W-:Y:S01]  /*dca0*/  FFMA.FTZ R4, R29, R4, 0.20512372255325317383 ;  /* 0x3e520bf41d047423 */ /* 0x000fe20000010004 */
[----:B------:R-:W-:Y:S01]  /*dcb0*/  LOP3.LUT R65, R65, 0xffff, RZ, 0xc0, !PT ;  /* 0x0000ffff41417812 */ /* 0x000fe200078ec0ff */
[----:B------:R-:W-:Y:S01]  /*dcc0*/  FFMA.FTZ R7, R28, R7, -0.36067417263984680176 ;  /* 0xbeb8aa491c077423 */ /* 0x000fe20000010007 */
[----:B------:R-:W-:Y:S01]  /*dcd0*/  LOP3.LUT R82, R61, 0xffff, RZ, 0xc0, !PT ;  /* 0x0000ffff3d527812 */ /* 0x000fe200078ec0ff */
[C---:B------:R-:W-:Y:S01]  /*dce0*/  FFMA.FTZ R4, R29.reuse, R4, -0.24046532809734344482 ;  /* 0xbe763c8b1d047423 */ /* 0x040fe20000010004 */
[----:B------:R-:W-:Y:S01]  /*dcf0*/  PRMT R79, R84, 0x3340, R1 ;  /* 0x00003340544f7816 */ /* 0x000fe20000000001 */
[C---:B------:R-:W-:Y:S01]  /*dd00*/  FFMA.FTZ R7, R28.reuse, R7, 0.48089820146560668945 ;  /* 0x3ef6384a1c077423 */ /* 0x040fe20000010007 */
[----:B------:R-:W-:Y:S01]  /*dd10*/  SHF.R.U32.HI R44, RZ, 0x8, R44 ;  /* 0x00000008ff2c7819 */ /* 0x000fe2000001162c */
[----:B------:R-:W-:Y:S01]  /*dd20*/  FFMA.FTZ R4, R29, R4, 0.28857114911079406738 ;  /* 0x3e93bf991d047423 */ /* 0x000fe20000010004 */
[----:B------:R-:W-:Y:S01]  /*dd30*/  SHF.R.U32.HI R66, RZ, 0x8, R66 ;  /* 0x00000008ff427819 */ /* 0x000fe20000011642 */
[----:B------:R-:W-:Y:S01]  /*dd40*/  FFMA.FTZ R7, R28, R7, -0.72134751081466674805 ;  /* 0xbf38aa3b1c077423 */ /* 0x000fe20000010007 */
[----:B------:R-:W-:-:S02]  /*dd50*/  SHF.R.U32.HI R53, RZ, 0x8, R53 ;  /* 0x00000008ff357819 */ /* 0x000fc40000011635 */
[----:B------:R-:W-:Y:S01]  /*dd60*/  SHF.R.U32.HI R68, RZ, 0x8, R68 ;  /* 0x00000008ff447819 */ /* 0x000fe20000011644 */
[----:B------:R-:W-:Y:S01]  /*dd70*/  FMUL R7, R28, R7 ;  /* 0x000000071c077220 */ /* 0x000fe20000400000 */
[----:B------:R-:W-:Y:S02]  /*dd80*/  LOP3.LUT R84, R67, 0xffff, RZ, 0xc0, !PT ;  /* 0x0000ffff43547812 */ /* 0x000fe400078ec0ff */
[----:B------:R-:W-:Y:S02]  /*dd90*/  SHF.R.U32.HI R52, RZ, 0x8, R52 ;  /* 0x00000008ff347819 */ /* 0x000fe40000011634 */
[----:B------:R-:W-:Y:S02]  /*dda0*/  LOP3.LUT R71, R71, 0xffff, RZ, 0xc0, !PT ;  /* 0x0000ffff47477812 */ /* 0x000fe400078ec0ff */
[----:B------:R-:W-:Y:S02]  /*ddb0*/  PRMT R67, R82, 0x3340, R65 ;  /* 0x0000334052437816 */ /* 0x000fe40000000041 */
[----:B------:R-:W-:-:S02]  /*ddc0*/  SHF.R.U32.HI R63, RZ, 0x8, R63 ;  /* 0x00000008ff3f7819 */ /* 0x000fc4000001163f */
[----:B------:R-:W-:Y:S02]  /*ddd0*/  SHF.R.U32.HI R65, RZ, 0x8, R98 ;  /* 0x00000008ff417819 */ /* 0x000fe40000011662 */
[----:B------:R-:W-:Y:S02]  /*dde0*/  SHF.R.U32.HI R50, RZ, 0x8, R50 ;  /* 0x00000008ff327819 */ /* 0x000fe40000011632 */
[----:B------:R-:W-:Y:S02]  /*ddf0*/  LOP3.LUT R44, R44, 0xffff, RZ, 0xc0, !PT ;  /* 0x0000ffff2c2c7812 */ /* 0x000fe400078ec0ff */
[----:B------:R-:W-:Y:S02]  /*de00*/  LOP3.LUT R66, R66, 0xffff, RZ, 0xc0, !PT ;  /* 0x0000ffff42427812 */ /* 0x000fe400078ec0ff */
[----:B------:R-:W-:Y:S02]  /*de10*/  LOP3.LUT R53, R53, 0xffff, RZ, 0xc0, !PT ;  /* 0x0000ffff35357812 */ /* 0x000fe400078ec0ff */
[----:B------:R-:W-:-:S02]  /*de20*/  LOP3.LUT R68, R68, 0xffff, RZ, 0xc0, !PT ;  /* 0x0000ffff44447812 */ /* 0x000fc400078ec0ff */
[----:B------:R-:W-:Y:S02]  /*de30*/  SHF.R.U32.HI R45, RZ, 0x8, R45 ;  /* 0x00000008ff2d7819 */ /* 0x000fe4000001162d */
[----:B------:R-:W-:Y:S02]  /*de40*/  SHF.R.U32.HI R30, RZ, 0x8, R30 ;  /* 0x00000008ff1e7819 */ /* 0x000fe4000001161e */
[----:B------:R-:W-:Y:S02]  /*de50*/  SHF.R.U32.HI R48, RZ, 0x8, R48 ;  /* 0x00000008ff307819 */ /* 0x000fe40000011630 */
[----:B------:R-:W-:Y:S02]  /*de60*/  LOP3.LUT R52, R52, 0xffff, RZ, 0xc0, !PT ;  /* 0x0000ffff34347812 */ /* 0x000fe400078ec0ff */
[----:B------:R-:W-:Y:S02]  /*de70*/  PRMT R71, R86, 0x3340, R71 ;  /* 0x0000334056477816 */ /* 0x000fe40000000047 */
[----:B------:R-:W-:-:S02]  /*de80*/  LOP3.LUT R86, R63, 0xffff, RZ, 0xc0, !PT ;  /* 0x0000ffff3f567812 */ /* 0x000fc400078ec0ff */
[----:B------:R-:W-:Y:S02]  /*de90*/  LOP3.LUT R88, R65, 0xffff, RZ, 0xc0, !PT ;  /* 0x0000ffff41587812 */ /* 0x000fe400078ec0ff */
[----:B------:R-:W-:Y:S02]  /*dea0*/  LOP3.LUT R50, R50, 0xffff, RZ, 0xc0, !PT ;  /* 0x0000ffff32327812 */ /* 0x000fe400078ec0ff */
[--C-:B------:R-:W-:Y:S02]  /*deb0*/  PRMT R63, R44, 0x3340, R1.reuse ;  /* 0x000033402c3f7816 */ /* 0x100fe40000000001 */
[----:B------:R-:W-:Y:S02]  /*dec0*/  PRMT R66, R53, 0x3340, R66 ;  /* 0x0000334035427816 */ /* 0x000fe40000000042 */
[----:B------:R-:W-:Y:S02]  /*ded0*/  PRMT R65, R68, 0x3340, R1 ;  /* 0x0000334044417816 */ /* 0x000fe40000000001 */
[----:B------:R-:W-:-:S02]  /*dee0*/  LOP3.LUT R45, R45, 0xffff, RZ, 0xc0, !PT ;  /* 0x0000ffff2d2d7812 */ /* 0x000fc400078ec0ff */
[----:B------:R-:W-:Y:S02]  /*def0*/  LOP3.LUT R30, R30, 0xffff, RZ, 0xc0, !PT ;  /* 0x0000ffff1e1e7812 */ /* 0x000fe400078ec0ff */
[----:B------:R-:W-:Y:S02]  /*df00*/  LOP3.LUT R48, R48, 0xffff, RZ, 0xc0, !PT ;  /* 0x0000ffff30307812 */ /* 0x000fe400078ec0ff */
[----:B------:R-:W-:Y:S02]  /*df10*/  PRMT R44, R51, 0x3340, R52 ;  /* 0x00003340332c7816 */ /* 0x000fe40000000034 */
[----:B------:R-:W-:Y:S02]  /*df20*/  F2FP.SATFINITE.E4M3.F32.PACK_AB_MERGE_C R5, R5, R36, RZ ;  /* 0x000000240505723e */ /* 0x000fe400048070ff */
[----:B------:R-:W-:Y:S02]  /*df30*/  PRMT R50, R50, 0x3340, R1 ;  /* 0x0000334032327816 */ /* 0x000fe40000000001 */
[----:B------:R-:W-:-:S02]  /*df40*/  PRMT R30, R30, 0x3340, R45 ;  /* 0x000033401e1e7816 */ /* 0x000fc4000000002d */
[----:B------:R-:W-:Y:S02]  /*df50*/  PRMT R81, R48, 0x3340, R1 ;  /* 0x0000334030517816 */ /* 0x000fe40000000001 */
[----:B------:R-:W-:Y:S02]  /*df60*/  PRMT R91, R66, 0x5410, R65 ;  /* 0x00005410425b7816 */ /* 0x000fe40000000041 */
[----:B------:R-:W-:Y:S02]  /*df70*/  PRMT R66, R44, 0x5410, R69 ;  /* 0x000054102c427816 */ /* 0x000fe40000000045 */
[----:B------:R-:W-:Y:S02]  /*df80*/  LOP3.LUT R44, R5, 0xffff, RZ, 0xc0, !PT ;  /* 0x0000ffff052c7812 */ /* 0x000fe400078ec0ff */
[----:B------:R-:W-:Y:S02]  /*df90*/  PRMT R50, R31, 0x5410, R50 ;  /* 0x000054101f327816 */ /* 0x000fe40000000032 */
[----:B------:R-:W-:-:S02]  /*dfa0*/  PRMT R46, R57, 0x5410, R70 ;  /* 0x00005410392e7816 */ /* 0x000fc40000000046 */
[----:B------:R-:W-:Y:S01]  /*dfb0*/  PRMT R95, R30, 0x5410, R81 ;  /* 0x000054101e5f7816 */ /* 0x000fe20000000051 */
[----:B------:R-:W-:Y:S01]  /*dfc0*/  FFMA.FTZ R30, R29, R4, -0.36067417263984680176 ;  /* 0xbeb8aa491d1e7423 */ /* 0x000fe20000010004 */
[----:B------:R-:W-:Y:S02]  /*dfd0*/  LOP3.LUT R31, R6, 0xffff, RZ, 0xc0, !PT ;  /* 0x0000ffff061f7812 */ /* 0x000fe400078ec0ff */
[--C-:B------:R-:W-:Y:S01]  /*dfe0*/  PRMT R4, R27, 0x4210, R44.reuse ;  /* 0x000042101b047816 */ /* 0x100fe2000000002c */
[----:B------:R-:W-:Y:S01]  /*dff0*/  FMUL R27, R28, R7 ;  /* 0x000000071c1b7220 */ /* 0x000fe20000400000 */
[----:B------:R-:W-:Y:S01]  /*e000*/  PRMT R5, R49, 0x5210, R44 ;  /* 0x0000521031057816 */ /* 0x000fe2000000002c */
[C---:B------:R-:W-:Y:S01]  /*e010*/  FFMA.FTZ R30, R29.reuse, R30, 0.48089820146560668945 ;  /* 0x3ef6384a1d1e7423 */ /* 0x040fe2000001001e */
[----:B------:R-:W-:Y:S01]  /*e020*/  PRMT R6, R26, 0x4210, R31 ;  /* 0x000042101a067816 */ /* 0x000fe2000000001f */
[----:B------:R-:W-:Y:S01]  /*e030*/  FFMA.FTZ R27, R28, 1.4426950216293334961, R27 ;  /* 0x3fb8aa3b1c1b7823 */ /* 0x000fe2000001001b */
[----:B------:R-:W-:Y:S01]  /*e040*/  PRMT R7, R46, 0x5210, R31 ;  /* 0x000052102e077816 */ /* 0x000fe2000000001f */
[----:B------:R-:W-:Y:S01]  /*e050*/  FFMA.FTZ R30, R29, R30, -0.72134751081466674805 ;  /* 0xbf38aa3b1d1e7423 */ /* 0x000fe2000001001e */
[----:B------:R-:W-:Y:S01]  /*e060*/  LOP3.LUT R231, R236, 0xff, RZ, 0xc0, !PT ;  /* 0x000000ffece77812 */ /* 0x000fe200078ec0ff */
[----:B------:R-:W-:Y:S01]  /*e070*/  FADD R0, R0, R27 ;  /* 0x0000001b00007221 */ /* 0x000fe20000000000 */
[----:B------:R-:W-:Y:S01]  /*e080*/  ISETP.GE.U32.AND P1, PT, R9, 0x7f800000, PT ;  /* 0x7f8000000900780c */ /* 0x000fe20003f26070 */
[----:B------:R3:W-:Y:S01]  /*e090*/  STSM.16.M88.4 [R3], R4 ;  /* 0x0000000403007844 */ /* 0x0007e20000000200 */
[----:B------:R-:W-:Y:S01]  /*e0a0*/  FMUL R30, R29, R30 ;  /* 0x0000001e1d1e7220 */ /* 0x000fe20000400000 */
[----:B------:R-:W-:-:S02]  /*e0b0*/  LEA R231, R231, UR47, 0x4 ;  /* 0x0000002fe7e77c11 */ /* 0x000fc4000f8e20ff */
[----:B------:R-:W-:Y:S01]  /*e0c0*/  ISETP.GE.U32.AND P3, PT, R8, 0x7f800000, PT ;  /* 0x7f8000000800780c */ /* 0x000fe20003f66070 */
[----:B------:R-:W-:Y:S01]  /*e0d0*/  FMUL R30, R29, R30 ;  /* 0x0000001e1d1e7220 */ /* 0x000fe20000400000 */
[----:B------:R-:W-:Y:S02]  /*e0e0*/  SHF.R.U32.HI R47, RZ, 0x7, R236 ;  /* 0x00000007ff2f7819 */ /* 0x000fe400000116ec */
[----:B------:R-:W-:Y:S01]  /*e0f0*/  PRMT R74, R59, 0x5410, R74 ;  /* 0x000054103b4a7816 */ /* 0x000fe2000000004a */
[----:B------:R-:W-:Y:S01]  /*e100*/  FFMA.FTZ R29, R29, 1.4426950216293334961, R30 ;  /* 0x3fb8aa3b1d1d7823 */ /* 0x000fe2000001001e */
[----:B------:R-:W-:Y:S02]  /*e110*/  PRMT R73, R76, 0x5410, R73 ;  /* 0x000054104c497816 */ /* 0x000fe40000000049 */
[----:B------:R-:W-:Y:S02]  /*e120*/  @P1 IMAD.MOV.U32 R26, RZ, RZ, 0x7f800000 ;  /* 0x7f800000ff1a1424 */ /* 0x000fe400078e00ff */
[----:B------:R-:W-:Y:S01]  /*e130*/  FADD R2, R2, R29 ;  /* 0x0000001d02027221 */ /* 0x000fe20000000000 */
[----:B------:R-:W-:Y:S01]  /*e140*/  BAR.SYNC.DEFER_BLOCKING 0x0 ;  /* 0x0000000000007b1d */ /* 0x000fe20000010000 */
[----:B------:R-:W-:Y:S01]  /*e150*/  SGXT.U32 R47, R47, 0x1 ;  /* 0x000000012f2f781a */ /* 0x000fe20000000000 */
[----:B------:R-:W-:Y:S01]  /*e160*/  @P1 FFMA.FTZ R0, R9, R26, +INF ;  /* 0x7f80000009001423 */ /* 0x000fe2000001001a */
[----:B------:R-:W-:Y:S01]  /*e170*/  @P3 IMAD.MOV.U32 R27, RZ, RZ, 0x7f800000 ;  /* 0x7f800000ff1b3424 */ /* 0x000fe200078e00ff */
[----:B------:R-:W-:-:S02]  /*e180*/  FSETP.NEU.AND P1, PT, R8, RZ, PT ;  /* 0x000000ff0800720b */ /* 0x000fc40003f2d000 */
[----:B---3--:R-:W-:Y:S01]  /*e190*/  LOP3.LUT R5, R18, 0xffff, RZ, 0xc0, !PT ;  /* 0x0000ffff12057812 */ /* 0x008fe200078ec0ff */
[----:B------:R-:W-:Y:S01]  /*e1a0*/  @P3 FFMA.FTZ R2, R8, R27, +INF ;  /* 0x7f80000008023423 */ /* 0x000fe2000001001b */
[----:B------:R-:W-:Y:S01]  /*e1b0*/  LOP3.LUT R8, R19, 0xffff, RZ, 0xc0, !PT ;  /* 0x0000ffff13087812 */ /* 0x000fe200078ec0ff */
[----:B--2---:R-:W-:Y:S01]  /*e1c0*/  IMAD R47, R47, R62, RZ ;  /* 0x0000003e2f2f7224 */ /* 0x004fe200078e02ff */
[--C-:B------:R-:W-:Y:S02]  /*e1d0*/  PRMT R4, R24, 0x4210, R5.reuse ;  /* 0x0000421018047816 */ /* 0x100fe40000000005 */
[----:B------:R-:W-:Y:S01]  /*e1e0*/  PRMT R5, R74, 0x5210, R5 ;  /* 0x000052104a057816 */ /* 0x000fe20000000005 */
[C---:B------:R-:W-:Y:S01]  /*e1f0*/  IMAD R113, R62.reuse, 0x2, R47 ;  /* 0x000000023e717824 */ /* 0x040fe200078e022f */
[--C-:B------:R-:W-:Y:S02]  /*e200*/  PRMT R6, R25, 0x4210, R8.reuse ;  /* 0x0000421019067816 */ /* 0x100fe40000000008 */
[----:B------:R-:W-:Y:S01]  /*e210*/  PRMT R7, R73, 0x5210, R8 ;  /* 0x0000521049077816 */ /* 0x000fe20000000008 */
[----:B------:R-:W-:Y:S01]  /*e220*/  IMAD R170, R62, 0x2, R113 ;  /* 0x000000023eaa7824 */ /* 0x000fe200078e0271 */
[----:B------:R-:W-:-:S02]  /*e230*/  F2FP.SATFINITE.E4M3.F32.PACK_AB_MERGE_C R118, R119, R118, RZ ;  /* 0x000000767776723e */ /* 0x000fc400048070ff */
[----:B------:R-:W-:Y:S01]  /*e240*/  FSETP.NEU.AND P2, PT, R9, RZ, PT ;  /* 0x000000ff0900720b */ /* 0x000fe20003f4d000 */
[----:B------:R-:W-:Y:S01]  /*e250*/  IMAD R117, R62, 0x2, R170 ;  /* 0x000000023e757824 */ /* 0x000fe200078e02aa */
[----:B------:R-:W-:Y:S01]  /*e260*/  PRMT R78, R78, 0x5410, R75 ;  /* 0x000054104e4e7816 */ /* 0x000fe2000000004b */
[----:B------:R-:W2:Y:S02]  /*e270*/  LDS.128 R28, [R231] ;  /* 0x00000000e71c7984 */ /* 0x000ea40000000c00 */
[----:B------:R-:W-:Y:S01]  /*e280*/  IMAD R119, R62, 0x2, R117 ;  /* 0x000000023e777824 */ /* 0x000fe200078e0275 */
[----:B------:R-:W-:Y:S01]  /*e290*/  PRMT R80, R80, 0x5410, R77 ;  /* 0x0000541050507816 */ /* 0x000fe2000000004d */
[----:B------:R-:W-:Y:S02]  /*e2a0*/  BAR.SYNC.DEFER_BLOCKING 0x0 ;  /* 0x0000000000007b1d */ /* 0x000fe40000010000 */
[----:B------:R-:W-:Y:S01]  /*e2b0*/  IMAD R121, R62, 0x2, R119 ;  /* 0x000000023e797824 */ /* 0x000fe200078e0277 */
[----:B------:R-:W-:-:S02]  /*e2c0*/  LOP3.LUT R17, R17, 0xffff, RZ, 0xc0, !PT ;  /* 0x0000ffff11117812 */ /* 0x000fc400078ec0ff */
[----:B------:R-:W-:Y:S01]  /*e2d0*/  LOP3.LUT R9, R16, 0xffff, RZ, 0xc0, !PT ;  /* 0x0000ffff10097812 */ /* 0x000fe200078ec0ff */
[C---:B------:R-:W-:Y:S01]  /*e2e0*/  IMAD R123, R62.reuse, 0x2, R121 ;  /* 0x000000023e7b7824 */ /* 0x040fe200078e0279 */
[----:B------:R-:W-:Y:S02]  /*e2f0*/  F2FP.SATFINITE.E4M3.F32.PACK_AB_MERGE_C R134, R135, R134, RZ ;  /* 0x000000868786723e */ /* 0x000fe400048070ff */
[----:B------:R-:W-:Y:S01]  /*e300*/  LOP3.LUT R8, R15, 0xffff, RZ, 0xc0, !PT ;  /* 0x0000ffff0f087812 */ /* 0x000fe200078ec0ff */
[C---:B------:R-:W-:Y:S01]  /*e310*/  IMAD R125, R62.reuse, 0x2, R123 ;  /* 0x000000023e7d7824 */ /* 0x040fe200078e027b */
[----:B------:R-:W-:Y:S02]  /*e320*/  LOP3.LUT R16, R11, 0xffff, RZ, 0xc0, !PT ;  /* 0x0000ffff0b107812 */ /* 0x000fe400078ec0ff */
[----:B------:R-:W-:Y:S01]  /*e330*/  F2FP.SATFINITE.E4M3.F32.PACK_AB_MERGE_C R37, R149, R148, RZ ;  /* 0x000000949525723e */ /* 0x000fe200048070ff */
[----:B------:R-:W-:Y:S01]  /*e340*/  IMAD R127, R62, 0x2, R125 ;  /* 0x000000023e7f7824 */ /* 0x000fe200078e027d */
[----:B------:R-:W-:-:S02]  /*e350*/  F2FP.SATFINITE.E4M3.F32.PACK_AB_MERGE_C R36, R151, R150, RZ ;  /* 0x000000969724723e */ /* 0x000fc400048070ff */
[----:B------:R-:W-:Y:S01]  /*e360*/  PRMT R84, R84, 0x3340, R1 ;  /* 0x0000334054547816 */ /* 0x000fe20000000001 */
[----:B------:R-:W-:Y:S01]  /*e370*/  IMAD R129, R62, 0x2, R127 ;  /* 0x000000023e817824 */ /* 0x000fe200078e027f */
[----:B------:R-:W-:Y:S02]  /*e380*/  PRMT R79, R72, 0x5410, R79 ;  /* 0x00005410484f7816 */ /* 0x000fe4000000004f */
[----:B------:R-:W-:Y:S01]  /*e390*/  PRMT R45, R67, 0x5410, R84 ;  /* 0x00005410432d7816 */ /* 0x000fe20000000054 */
[C---:B------:R-:W-:Y:S01]  /*e3a0*/  IMAD R131, R62.reuse, 0x2, R129 ;  /* 0x000000023e837824 */ /* 0x040fe200078e0281 */
[----:B------:R-:W-:Y:S01]  /*e3b0*/  SHF.R.U32.HI R61, RZ, 0x8, R56 ;  /* 0x00000008ff3d7819 */ /* 0x000fe20000011638 */
[----:B------:R3:W-:Y:S02]  /*e3c0*/  STSM.16.M88.4 [R3], R4 ;  /* 0x0000000403007844 */ /* 0x0007e40000000200 */
[C---:B------:R-:W-:Y:S01]  /*e3d0*/  IMAD R133, R62.reuse, 0x2, R131 ;  /* 0x000000023e857824 */ /* 0x040fe200078e0283 */
[----:B------:R-:W-:Y:S01]  /*e3e0*/  SHF.R.U32.HI R56, RZ, 0x8, R94 ;  /* 0x00000008ff387819 */ /* 0x000fe2000001165e */
[----:B------:R-:W-:Y:S02]  /*e3f0*/  BAR.SYNC.DEFER_BLOCKING 0x0 ;  /* 0x0000000000007b1d */ /* 0x000fe40000010000 */
[----:B------:R-:W-:Y:S01]  /*e400*/  IMAD R135, R62, 0x2, R133 ;  /* 0x000000023e877824 */ /* 0x000fe200078e0285 */
[----:B------:R-:W-:-:S02]  /*e410*/  LOP3.LUT R82, R61, 0xffff, RZ, 0xc0, !PT ;  /* 0x0000ffff3d527812 */ /* 0x000fc400078ec0ff */
[----:B------:R-:W-:Y:S01]  /*e420*/  LOP3.LUT R61, R56, 0xffff, RZ, 0xc0, !PT ;  /* 0x0000ffff383d7812 */ /* 0x000fe200078ec0ff */
[----:B------:R-:W-:Y:S01]  /*e430*/  IMAD R137, R62, 0x2, R135 ;  /* 0x000000023e897824 */ /* 0x000fe200078e0287 */
[----:B------:R-:W-:Y:S02]  /*e440*/  PRMT R56, R82, 0x3340, R1 ;  /* 0x0000334052387816 */ /* 0x000fe40000000001 */
[----:B------:R-:W-:Y:S01]  /*e450*/  PRMT R61, R86, 0x3340, R61 ;  /* 0x00003340563d7816 */ /* 0x000fe2000000003d */
[----:B------:R-:W-:Y:S01]  /*e460*/  IMAD R139, R62, 0x2, R137 ;  /* 0x000000023e8b7824 */ /* 0x000fe200078e0289 */
[----:B------:R-:W-:Y:S02]  /*e470*/  PRMT R88, R88, 0x3340, R1 ;  /* 0x0000334058587816 */ /* 0x000fe40000000001 */
[----:B---3--:R-:W-:Y:S01]  /*e480*/  PRMT R4, R22, 0x4210, R17 ;  /* 0x0000421016047816 */ /* 0x008fe20000000011 */
[----:B------:R-:W-:Y:S01]  /*e490*/  IMAD R141, R62, 0x2, R139 ;  /* 0x000000023e8d7824 */ /* 0x000fe200078e028b */
[----:B------:R-:W-:-:S02]  /*e4a0*/  PRMT R5, R78, 0x5210, R17 ;  /* 0x000052104e057816 */ /* 0x000fc40000000011 */
[----:B------:R-:W-:Y:S01]  /*e4b0*/  PRMT R6, R20, 0x4210, R9 ;  /* 0x0000421014067816 */ /* 0x000fe20000000009 */
[----:B------:R-:W-:Y:S01]  /*e4c0*/  IMAD R143, R62, 0x2, R141 ;  /* 0x000000023e8f7824 */ /* 0x000fe200078e028d */
[----:B------:R-:W-:Y:S02]  /*e4d0*/  PRMT R7, R80, 0x5210, R9 ;  /* 0x0000521050077816 */ /* 0x000fe40000000009 */
[----:B------:R-:W-:Y:S01]  /*e4e0*/  PRMT R48, R71, 0x5410, R56 ;  /* 0x0000541047307816 */ /* 0x000fe20000000038 */
[C---:B------:R-:W-:Y:S01]  /*e4f0*/  IMAD R145, R62.reuse, 0x2, R143 ;  /* 0x000000023e917824 */ /* 0x040fe200078e028f */
[----:B------:R-:W-:Y:S01]  /*e500*/  PRMT R51, R61, 0x5410, R88 ;  /* 0x000054103d337816 */ /* 0x000fe20000000058 */
[----:B------:R-:W3:Y:S02]  /*e510*/  LDS.128 R24, [R231] ;  /* 0x00000000e7187984 */ /* 0x000ee40000000c00 */
[----:B------:R-:W-:Y:S01]  /*e520*/  IMAD R147, R62, 0x2, R145 ;  /* 0x000000023e937824 */ /* 0x000fe200078e0291 */
[----:B------:R-:W-:Y:S01]  /*e530*/  LOP3.LUT R9, R14, 0xffff, RZ, 0xc0, !PT ;  /* 0x0000ffff0e097812 */ /* 0x000fe200078ec0ff */
[----:B------:R-:W-:Y:S02]  /*e540*/  BAR.SYNC.DEFER_BLOCKING 0x0 ;  /* 0x0000000000007b1d */ /* 0x000fe40000010000 */
[----:B------:R-:W-:Y:S01]  /*e550*/  IMAD R149, R62, 0x2, R147 ;  /* 0x000000023e957824 */ /* 0x000fe200078e0293 */
[----:B------:R-:W-:-:S02]  /*e560*/  LOP3.LUT R10, R10, 0xffff, RZ, 0xc0, !PT ;  /* 0x0000ffff0a0a7812 */ /* 0x000fc400078ec0ff */
[----:B------:R-:W-:Y:S01]  /*e570*/  PRMT R64, R64, 0x5410, R63 ;  /* 0x0000541040407816 */ /* 0x000fe2000000003f */
[C---:B------:R-:W-:Y:S01]  /*e580*/  IMAD R151, R62.reuse, 0x2, R149 ;  /* 0x000000023e977824 */ /* 0x040fe200078e0295 */
[----:B------:R-:W-:Y:S02]  /*e590*/  SHF.R.U32.HI R55, RZ, 0x8, R55 ;  /* 0x00000008ff377819 */ /* 0x000fe40000011637 */
[----:B------:R-:W-:Y:S01]  /*e5a0*/  SHF.R.U32.HI R58, RZ, 0x8, R58 ;  /* 0x00000008ff3a7819 */ /* 0x000fe2000001163a */
[----:B------:R-:W-:Y:S01]  /*e5b0*/  IMAD R153, R62, 0x2, R151 ;  /* 0x000000023e997824 */ /* 0x000fe200078e0297 */
[----:B------:R-:W-:Y:S02]  /*e5c0*/  SHF.R.U32.HI R60, RZ, 0x8, R60 ;  /* 0x00000008ff3c7819 */ /* 0x000fe4000001163c */
[----:B------:R-:W-:Y:S01]  /*e5d0*/  LOP3.LUT R58, R58, 0xffff, RZ, 0xc0, !PT ;  /* 0x0000ffff3a3a7812 */ /* 0x000fe200078ec0ff */
[----:B------:R-:W-:Y:S01]  /*e5e0*/  IMAD R155, R62, 0x2, R153 ;  /* 0x000000023e9b7824 */ /* 0x000fe200078e0299 */
[----:B------:R-:W-:-:S02]  /*e5f0*/  LOP3.LUT R55, R55, 0xffff, RZ, 0xc0, !PT ;  /* 0x0000ffff37377812 */ /* 0x000fc400078ec0ff */
[----:B------:R-:W-:Y:S01]  /*e600*/  LOP3.LUT R60, R60, 0xffff, RZ, 0xc0, !PT ;  /* 0x0000ffff3c3c7812 */ /* 0x000fe200078ec0ff */
[----:B------:R-:W-:Y:S01]  /*e610*/  IMAD R154, R62, 0x2, R155 ;  /* 0x000000023e9a7824 */ /* 0x000fe200078e029b */
[----:B------:R-:W-:Y:S02]  /*e620*/  PRMT R55, R55, 0x3340, R58 ;  /* 0x0000334037377816 */ /* 0x000fe4000000003a */
[----:B------:R-:W-:Y:S01]  /*e630*/  PRMT R60, R60, 0x3340, R1 ;  /* 0x000033403c3c7816 */ /* 0x000fe20000000001 */
[----:B------:R-:W-:Y:S01]  /*e640*/  IMAD R152, R62, 0x2, R154 ;  /* 0x000000023e987824 */ /* 0x000fe200078e029a */
[----:B------:R-:W-:Y:S01]  /*e650*/  LOP3.LUT R32, R32, 0xffff, RZ, 0xc0, !PT ;  /* 0x0000ffff20207812 */ /* 0x000fe200078ec0ff */
[----:B------:R4:W-:Y:S02]  /*e660*/  STSM.16.M88.4 [R3], R4 ;  /* 0x0000000403007844 */ /* 0x0009e40000000200 */
[----:B------:R-:W-:Y:S01]  /*e670*/  IMAD R150, R62, 0x2, R152 ;  /* 0x000000023e967824 */ /* 0x000fe200078e0298 */
[----:B------:R-:W-:-:S02]  /*e680*/  PRMT R87, R55, 0x5410, R60 ;  /* 0x0000541037577816 */ /* 0x000fc4000000003c */
[----:B------:R-:W-:Y:S01]  /*e690*/  LOP3.LUT R14, R33, 0xffff, RZ, 0xc0, !PT ;  /* 0x0000ffff210e7812 */ /* 0x000fe200078ec0ff */
[----:B------:R-:W-:Y:S01]  /*e6a0*/  IMAD R148, R62, 0x2, R150 ;  /* 0x000000023e947824 */ /* 0x000fe200078e0296 */
[----:B------:R-:W-:Y:S02]  /*e6b0*/  LOP3.LUT R15, R134, 0xffff, RZ, 0xc0, !PT ;  /* 0x0000ffff860f7812 */ /* 0x000fe400078ec0ff */
[----:B------:R-:W-:Y:S01]  /*e6c0*/  PRMT R33, R91, 0x5210, R14 ;  /* 0x000052105b217816 */ /* 0x000fe2000000000e */
[----:B------:R-:W-:Y:S01]  /*e6d0*/  IMAD R142, R62, 0x2, R148 ;  /* 0x000000023e8e7824 */ /* 0x000fe200078e0294 */
[----:B------:R-:W-:Y:S02]  /*e6e0*/  PRMT R34, R34, 0x4210, R15 ;  /* 0x0000421022227816 */ /* 0x000fe4000000000f */
[----:B------:R-:W-:Y:S01]  /*e6f0*/  LOP3.LUT R36, R36, 0xffff, RZ, 0xc0, !PT ;  /* 0x0000ffff24247812 */ /* 0x000fe200078ec0ff */
[----:B------:R-:W-:Y:S01]  /*e700*/  IMAD R140, R62, 0x2, R142 ;  /* 0x000000023e8c7824 */ /* 0x000fe200078e028e */
[----:B------:R-:W-:-:S02]  /*e710*/  LOP3.LUT R37, R37, 0xffff, RZ, 0xc0, !PT ;  /* 0x0000ffff25257812 */ /* 0x000fc400078ec0ff */
[----:B----4-:R-:W-:Y:S01]  /*e720*/  PRMT R4, R23, 0x4210, R8 ;  /* 0x0000421017047816 */ /* 0x010fe20000000008 */
[C---:B------:R-:W-:Y:S01]  /*e730*/  IMAD R136, R62.reuse, 0x2, R140 ;  /* 0x000000023e887824 */ /* 0x040fe200078e028c */
[----:B------:R-:W-:Y:S01]  /*e740*/  PRMT R6, R21, 0x4210, R16 ;  /* 0x0000421015067816 */ /* 0x000fe20000000010 */
[----:B------:R-:W-:Y:S01]  /*e750*/  BAR.SYNC.DEFER_BLOCKING 0x0 ;  /* 0x0000000000007b1d */ /* 0x000fe20000010000 */
[----:B------:R-:W-:Y:S01]  /*e760*/  PRMT R5, R79, 0x5210, R8 ;  /* 0x000052104f057816 */ /* 0x000fe20000000008 */
[----:B------:R-:W-:Y:S01]  /*e770*/  IMAD R132, R62, 0x2, R136 ;  /* 0x000000023e847824 */ /* 0x000fe200078e0288 */
[----:B------:R-:W-:Y:S02]  /*e780*/  PRMT R7, R45, 0x5210, R16 ;  /* 0x000052102d077816 */ /* 0x000fe40000000010 */
[----:B------:R-:W-:Y:S01]  /*e790*/  LOP3.LUT R234, R236, 0x7f, RZ, 0xc0, !PT ;  /* 0x0000007fecea7812 */ /* 0x000fe200078ec0ff */
[----:B------:R-:W-:Y:S01]  /*e7a0*/  IMAD R128, R62, 0x2, R132 ;  /* 0x000000023e807824 */ /* 0x000fe200078e0284 */
[----:B--2---:R-:W-:-:S02]  /*e7b0*/  PRMT R189, R28, 0x7770, RZ ;  /* 0x000077701cbd7816 */ /* 0x004fc400000000ff */
[C---:B------:R-:W-:Y:S01]  /*e7c0*/  PRMT R187, R29.reuse, 0x7770, RZ ;  /* 0x000077701dbb7816 */ /* 0x040fe200000000ff */
[----:B------:R-:W-:Y:S01]  /*e7d0*/  IMAD R124, R62, 0x2, R128 ;  /* 0x000000023e7c7824 */ /* 0x000fe200078e0280 */
[----:B------:R-:W-:Y:S01]  /*e7e0*/  PRMT R169, R28, 0x7773, RZ ;  /* 0x000077731ca97816 */ /* 0x000fe200000000ff */
[----:B0-----:R-:W-:Y:S01]  /*e7f0*/  IMAD R232, R232, 0x80, R234 ;  /* 0x00000080e8e87824 */ /* 0x001fe200078e02ea */
[----:B------:R-:W-:Y:S01]  /*e800*/  PRMT R174, R28, 0x7772, RZ ;  /* 0x000077721cae7816 */ /* 0x000fe200000000ff */
[----:B------:R-:W-:Y:S01]  /*e810*/  IMAD R120, R62, 0x2, R124 ;  /* 0x000000023e787824 */ /* 0x000fe200078e027c */
[----:B------:R-:W-:Y:S02]  /*e820*/  PRMT R181, R28, 0x7771, RZ ;  /* 0x000077711cb57816 */ /* 0x000fe400000000ff */
[C---:B------:R-:W-:Y:S01]  /*e830*/  PRMT R168, R29.reuse, 0x7773, RZ ;  /* 0x000077731da87816 */ /* 0x040fe200000000ff */
[----:B------:R-:W-:Y:S01]  /*e840*/  IMAD R112, R62, 0x2, R120 ;  /* 0x000000023e707824 */ /* 0x000fe200078e0278 */
[----:B------:R-:W-:-:S02]  /*e850*/  PRMT R173, R29, 0x7772, RZ ;  /* 0x000077721dad7816 */ /* 0x000fc400000000ff */
[----:B------:R-:W-:Y:S01]  /*e860*/  PRMT R179, R29, 0x7771, RZ ;  /* 0x000077711db37816 */ /* 0x000fe200000000ff */
[----:B------:R-:W-:Y:S01]  /*e870*/  IMAD R108, R62, 0x2, R112 ;  /* 0x000000023e6c7824 */ /* 0x000fe200078e0270 */
[C---:B------:R-:W-:Y:S01]  /*e880*/  PRMT R167, R30.reuse, 0x7773, RZ ;  /* 0x000077731ea77816 */ /* 0x040fe200000000ff */
[----:B------:R-:W0:Y:S01]  /*e890*/  LDS.128 R20, [R231] ;  /* 0x00000000e7147984 */ /* 0x000e220000000c00 */
[----:B------:R-:W-:Y:S01]  /*e8a0*/  PRMT R172, R30, 0x7772, RZ ;  /* 0x000077721eac7816 */ /* 0x000fe200000000ff */
[----:B------:R-:W-:Y:S01]  /*e8b0*/  IMAD R106, R62, 0x2, R108 ;  /* 0x000000023e6a7824 */ /* 0x000fe200078e026c */
[C---:B------:R-:W-:Y:S01]  /*e8c0*/  PRMT R177, R30.reuse, 0x7771, RZ ;  /* 0x000077711eb17816 */ /* 0x040fe200000000ff */
[----:B------:R-:W-:Y:S01]  /*e8d0*/  BAR.SYNC.DEFER_BLOCKING 0x0 ;  /* 0x0000000000007b1d */ /* 0x000fe20000010000 */
[----:B------:R-:W-:Y:S01]  /*e8e0*/  PRMT R185, R30, 0x7770, RZ ;  /* 0x000077701eb97816 */ /* 0x000fe200000000ff */
[----:B------:R-:W-:Y:S01]  /*e8f0*/  IMAD R102, R62, 0x2, R106 ;  /* 0x000000023e667824 */ /* 0x000fe200078e026a */
[----:B------:R-:W-:-:S02]  /*e900*/  PRMT R166, R31, 0x7773, RZ ;  /* 0x000077731fa67816 */ /* 0x000fc400000000ff */
[C---:B------:R-:W-:Y:S01]  /*e910*/  PRMT R171, R31.reuse, 0x7772, RZ ;  /* 0x000077721fab7816 */ /* 0x040fe200000000ff */
[C---:B------:R-:W-:Y:S01]  /*e920*/  IMAD R98, R62.reuse, 0x2, R102 ;  /* 0x000000023e627824 */ /* 0x040fe200078e0266 */
[C---:B------:R-:W-:Y:S02]  /*e930*/  PRMT R175, R31.reuse, 0x7771, RZ ;  /* 0x000077711faf7816 */ /* 0x040fe400000000ff */
[----:B------:R-:W-:Y:S01]  /*e940*/  PRMT R183, R31, 0x7770, RZ ;  /* 0x000077701fb77816 */ /* 0x000fe200000000ff */
[----:B------:R-:W-:Y:S01]  /*e950*/  IMAD R94, R62, 0x2, R98 ;  /* 0x000000023e5e7824 */ /* 0x000fe200078e0262 */
[C---:B---3--:R-:W-:Y:S02]  /*e960*/  PRMT R138, R24.reuse, 0x7773, RZ ;  /* 0x00007773188a7816 */ /* 0x048fe400000000ff */
[----:B------:R-:W-:Y:S01]  /*e970*/  PRMT R158, R24, 0x7772, RZ ;  /* 0x00007772189e7816 */ /* 0x000fe200000000ff */
[----:B------:R-:W-:Y:S01]  /*e980*/  IMAD R90, R62, 0x2, R94 ;  /* 0x000000023e5a7824 */ /* 0x000fe200078e025e */
[----:B------:R-:W-:-:S02]  /*e990*/  PRMT R161, R24, 0x7771, RZ ;  /* 0x0000777118a17816 */ /* 0x000fc400000000ff */
[----:B------:R-:W-:Y:S01]  /*e9a0*/  PRMT R165, R24, 0x7770, RZ ;  /* 0x0000777018a57816 */ /* 0x000fe200000000ff */
[C---:B------:R-:W-:Y:S01]  /*e9b0*/  IMAD R86, R62.reuse, 0x2, R90 ;  /* 0x000000023e567824 */ /* 0x040fe200078e025a */
[C---:B------:R-:W-:Y:S02]  /*e9c0*/  PRMT R134, R25.reuse, 0x7773, RZ ;  /* 0x0000777319867816 */ /* 0x040fe400000000ff */
[C---:B------:R-:W-:Y:S01]  /*e9d0*/  PRMT R156, R25.reuse, 0x7772, RZ ;  /* 0x00007772199c7816 */ /* 0x040fe200000000ff */
[C---:B------:R-:W-:Y:S01]  /*e9e0*/  IMAD R82, R62.reuse, 0x2, R86 ;  /* 0x000000023e527824 */ /* 0x040fe200078e0256 */
[C---:B------:R-:W-:Y:S01]  /*e9f0*/  PRMT R160, R25.reuse, 0x7771, RZ ;  /* 0x0000777119a07816 */ /* 0x040fe200000000ff */
[----:B------:R2:W-:Y:S01]  /*ea00*/  STSM.16.M88.4 [R3], R4 ;  /* 0x0000000403007844 */ /* 0x0005e20000000200 */
[----:B------:R-:W-:Y:S01]  /*ea10*/  PRMT R164, R25, 0x7770, RZ ;  /* 0x0000777019a47816 */ /* 0x000fe200000000ff */
[----:B------:R-:W-:Y:S01]  /*ea20*/  IMAD R52, R62, 0x2, R82 ;  /* 0x000000023e347824 */ /* 0x000fe200078e0252 */
[C---:B------:R-:W-:Y:S01]  /*ea30*/  PRMT R130, R26.reuse, 0x7773, RZ ;  /* 0x000077731a827816 */ /* 0x040fe200000000ff */
[----:B------:R-:W-:Y:S01]  /*ea40*/  BAR.SYNC.DEFER_BLOCKING 0x0 ;  /* 0x0000000000007b1d */ /* 0x000fe20000010000 */
[----:B------:R-:W-:Y:S01]  /*ea50*/  PRMT R146, R26, 0x7772, RZ ;  /* 0x000077721a927816 */ /* 0x000fe200000000ff */
[----:B------:R-:W-:Y:S01]  /*ea60*/  IMAD R53, R62, 0x2, R52 ;  /* 0x000000023e357824 */ /* 0x000fe200078e0234 */
[----:B------:R-:W-:-:S02]  /*ea70*/  PRMT R157, R26, 0x7771, RZ ;  /* 0x000077711a9d7816 */ /* 0x000fc400000000ff */
[----:B------:R-:W-:Y:S01]  /*ea80*/  PRMT R163, R26, 0x7770, RZ ;  /* 0x000077701aa37816 */ /* 0x000fe200000000ff */
[C---:B------:R-:W-:Y:S01]  /*ea90*/  IMAD R76, R62.reuse, 0x2, R53 ;  /* 0x000000023e4c7824 */ /* 0x040fe200078e0235 */
[C---:B------:R-:W-:Y:S02]  /*eaa0*/  PRMT R126, R27.reuse, 0x7773, RZ ;  /* 0x000077731b7e7816 */ /* 0x040fe400000000ff */
[C---:B------:R-:W-:Y:S01]  /*eab0*/  PRMT R144, R27.reuse, 0x7772, RZ ;  /* 0x000077721b907816 */ /* 0x040fe200000000ff */
[----:B------:R-:W-:Y:S01]  /*eac0*/  IMAD R68, R62, 0x2, R76 ;  /* 0x000000023e447824 */ /* 0x000fe200078e024c */
[----:B------:R-:W-:Y:S02]  /*ead0*/  PRMT R159, R27, 0x7771, RZ ;  /* 0x000077711b9f7816 */ /* 0x000fe400000000ff */
[--C-:B--2---:R-:W-:Y:S01]  /*eae0*/  PRMT R4, R42, 0x4210, R9.reuse ;  /* 0x000042102a047816 */ /* 0x104fe20000000009 */
[----:B------:R-:W-:Y:S01]  /*eaf0*/  IMAD R70, R62, 0x2, R68 ;  /* 0x000000023e467824 */ /* 0x000fe200078e0244 */
[----:B------:R-:W-:-:S02]  /*eb00*/  PRMT R5, R48, 0x5210, R9 ;  /* 0x0000521030057816 */ /* 0x000fc40000000009 */
[----:B------:R-:W-:Y:S01]  /*eb10*/  PRMT R6, R43, 0x4210, R10 ;  /* 0x000042102b067816 */ /* 0x000fe2000000000a */
[----:B------:R-:W-:Y:S01]  /*eb20*/  IMAD R54, R62, 0x2, R70 ;  /* 0x000000023e367824 */ /* 0x000fe200078e0246 */
[----:B------:R-:W-:Y:S02]  /*eb30*/  PRMT R7, R51, 0x5210, R10 ;  /* 0x0000521033077816 */ /* 0x000fe4000000000a */
[----:B------:R-:W-:Y:S01]  /*eb40*/  LOP3.LUT R9, R118, 0xffff, RZ, 0xc0, !PT ;  /* 0x0000ffff76097812 */ /* 0x000fe200078ec0ff */
[C---:B------:R-:W-:Y:S01]  /*eb50*/  IMAD R56, R62.reuse, 0x2, R54 ;  /* 0x000000023e387824 */ /* 0x040fe200078e0236 */
[----:B------:R-:W-:Y:S01]  /*eb60*/  PRMT R162, R27, 0x7770, RZ ;  /* 0x000077701ba27816 */ /* 0x000fe200000000ff */
[----:B------:R-:W2:Y:S01]  /*eb70*/  LDS.128 R16, [R231] ;  /* 0x00000000e7107984 */ /* 0x000ea20000000c00 */
[C---:B0-----:R-:W-:Y:S01]  /*eb80*/  PRMT R78, R23.reuse, 0x7772, RZ ;  /* 0x00007772174e7816 */ /* 0x041fe200000000ff */
[C---:B------:R-:W-:Y:S01]  /*eb90*/  IMAD R58, R62.reuse, 0x2, R56 ;  /* 0x000000023e3a7824 */ /* 0x040fe200078e0238 */
[C---:B------:R-:W-:Y:S01]  /*eba0*/  PRMT R92, R23.reuse, 0x7771, RZ ;  /* 0x00007771175c7816 */ /* 0x040fe200000000ff */
[----:B------:R-:W-:Y:S01]  /*ebb0*/  BAR.SYNC.DEFER_BLOCKING 0x0 ;  /* 0x0000000000007b1d */ /* 0x000fe20000010000 */
[----:B------:R-:W-:Y:S01]  /*ebc0*/  PRMT R110, R23, 0x7770, RZ ;  /* 0x00007770176e7816 */ /* 0x000fe200000000ff */
[----:B------:R-:W-:Y:S01]  /*ebd0*/  IMAD R60, R62, 0x2, R58 ;  /* 0x000000023e3c7824 */ /* 0x000fe200078e023a */
[----:B------:R-:W-:-:S02]  /*ebe0*/  PRMT R74, R20, 0x7773, RZ ;  /* 0x00007773144a7816 */ /* 0x000fc400000000ff */
[----:B------:R-:W-:Y:S01]  /*ebf0*/  PRMT R88, R20, 0x7772, RZ ;  /* 0x0000777214587816 */ /* 0x000fe200000000ff */
[----:B------:R-:W-:Y:S01]  /*ec00*/  IMAD R55, R62, 0x2, R60 ;  /* 0x000000023e377824 */ /* 0x000fe200078e023c */
[C---:B------:R-:W-:Y:S02]  /*ec10*/  PRMT R104, R20.reuse, 0x7771, RZ ;  /* 0x0000777114687816 */ /* 0x040fe400000000ff */
[----:B------:R-:W-:Y:S01]  /*ec20*/  PRMT R122, R20, 0x7770, RZ ;  /* 0x00007770147a7816 */ /* 0x000fe200000000ff */
[C---:B------:R-:W-:Y:S01]  /*ec30*/  IMAD R57, R62.reuse, 0x2, R55 ;  /* 0x000000023e397824 */ /* 0x040fe200078e0237 */
[C---:B------:R-:W-:Y:S02]  /*ec40*/  PRMT R72, R21.reuse, 0x7773, RZ ;  /* 0x0000777315487816 */ /* 0x040fe400000000ff */
[C---:B------:R-:W-:Y:S01]  /*ec50*/  PRMT R84, R21.reuse, 0x7772, RZ ;  /* 0x0000777215547816 */ /* 0x040fe200000000ff */
[----:B------:R-:W-:Y:S01]  /*ec60*/  IMAD R59, R62, 0x2, R57 ;  /* 0x000000023e3b7824 */ /* 0x000fe200078e0239 */
[----:B------:R-:W-:-:S02]  /*ec70*/  PRMT R100, R21, 0x7771, RZ ;  /* 0x0000777115647816 */ /* 0x000fc400000000ff */
[----:B------:R-:W-:Y:S01]  /*ec80*/  PRMT R118, R21, 0x7770, RZ ;  /* 0x0000777015767816 */ /* 0x000fe200000000ff */
[----:B------:R-:W-:Y:S01]  /*ec90*/  IMAD R61, R62, 0x2, R59 ;  /* 0x000000023e3d7824 */ /* 0x000fe200078e023b */
[C---:B------:R-:W-:Y:S02]  /*eca0*/  PRMT R80, R22.reuse, 0x7772, RZ ;  /* 0x0000777216507816 */ /* 0x040fe400000000ff */
[----:B------:R-:W-:Y:S01]  /*ecb0*/  PRMT R96, R22, 0x7771, RZ ;  /* 0x0000777116607816 */ /* 0x000fe200000000ff */
[----:B------:R-:W-:Y:S01]  /*ecc0*/  IMAD R63, R62, 0x2, R61 ;  /* 0x000000023e3f7824 */ /* 0x000fe200078e023d */
[----:B------:R-:W-:Y:S01]  /*ecd0*/  PRMT R116, R22, 0x7770, RZ ;  /* 0x0000777016747816 */ /* 0x000fe200000000ff */
[----:B------:R0:W-:Y:S01]  /*ece0*/  STSM.16.M88.4 [R3], R4 ;  /* 0x0000000403007844 */ /* 0x0001e20000000200 */
[----:B------:R-:W-:Y:S01]  /*ecf0*/  FSEL R0, R0, -INF , P2 ;  /* 0xff80000000007808 */ /* 0x000fe20001000000 */
[----:B------:R-:W-:-:S04]  /*ed00*/  IMAD R65, R62, 0x2, R63 ;  /* 0x000000023e417824 */ /* 0x000fc800078e023f */
[----:B------:R-:W-:-:S04]  /*ed10*/  IMAD R67, R62, 0x2, R65 ;  /* 0x000000023e437824 */ /* 0x000fc800078e0241 */
[----:B------:R-:W-:Y:S01]  /*ed20*/  IMAD R69, R62, 0x2, R67 ;  /* 0x000000023e457824 */ /* 0x000fe200078e0243 */
[----:B--2---:R-:W-:-:S03]  /*ed30*/  PRMT R42, R19, 0x7772, RZ ;  /* 0x00007772132a7816 */ /* 0x004fc600000000ff */
[----:B------:R-:W-:Y:S01]  /*ed40*/  IMAD R71, R62, 0x2, R69 ;  /* 0x000000023e477824 */ /* 0x000fe200078e0245 */
[----:B------:R-:W-:Y:S02]  /*ed50*/  PRMT R44, R19, 0x7771, RZ ;  /* 0x00007771132c7816 */ /* 0x000fe400000000ff */
[----:B0-----:R-:W-:Y:S01]  /*ed60*/  PRMT R6, R40, 0x4210, R9 ;  /* 0x0000421028067816 */ /* 0x001fe20000000009 */
[----:B------:R-:W-:Y:S01]  /*ed70*/  IMAD R73, R62, 0x2, R71 ;  /* 0x000000023e497824 */ /* 0x000fe200078e0247 */
[----:B------:R-:W-:Y:S01]  /*ed80*/  PRMT R7, R64, 0x5210, R9 ;  /* 0x0000521040077816 */ /* 0x000fe20000000009 */
[----:B------:R-:W-:Y:S01]  /*ed90*/  BAR.SYNC.DEFER_BLOCKING 0x0 ;  /* 0x0000000000007b1d */ /* 0x000fe20000010000 */
[--C-:B------:R-:W-:Y:S01]  /*eda0*/  PRMT R4, R41, 0x4210, R32.reuse ;  /* 0x0000421029047816 */ /* 0x100fe20000000020 */
[C---:B------:R-:W-:Y:S01]  /*edb0*/  IMAD R75, R62.reuse, 0x2, R73 ;  /* 0x000000023e4b7824 */ /* 0x040fe200078e0249 */
[----:B------:R-:W-:Y:S02]  /*edc0*/  PRMT R5, R87, 0x5210, R32 ;  /* 0x0000521057057816 */ /* 0x000fe40000000020 */
[----:B------:R-:W-:Y:S01]  /*edd0*/  PRMT R32, R35, 0x4210, R14 ;  /* 0x0000421023207816 */ /* 0x000fe2000000000e */
[----:B------:R-:W-:Y:S01]  /*ede0*/  IMAD R77, R62, 0x2, R75 ;  /* 0x000000023e4d7824 */ /* 0x000fe200078e024b */
[----:B------:R-:W-:-:S02]  /*edf0*/  PRMT R35, R50, 0x5210, R15 ;  /* 0x0000521032237816 */ /* 0x000fc4000000000f */
[C---:B------:R-:W-:Y:S01]  /*ee00*/  PRMT R40, R19.reuse, 0x7773, RZ ;  /* 0x0000777313287816 */ /* 0x040fe200000000ff */
[----:B------:R-:W-:Y:S01]  /*ee10*/  IMAD R79, R62, 0x2, R77 ;  /* 0x000000023e4f7824 */ /* 0x000fe200078e024d */
[----:B------:R-:W-:Y:S02]  /*ee20*/  PRMT R206, R19, 0x7770, RZ ;  /* 0x0000777013ce7816 */ /* 0x000fe400000000ff */
[----:B------:R-:W-:Y:S01]  /*ee30*/  PRMT R64, R22, 0x7773, RZ ;  /* 0x0000777316407816 */ /* 0x000fe200000000ff */
[----:B------:R-:W-:Y:S01]  /*ee40*/  IMAD R81, R62, 0x2, R79 ;  /* 0x000000023e517824 */ /* 0x000fe200078e024f */
[C---:B------:R-:W-:Y:S02]  /*ee50*/  PRMT R229, R16.reuse, 0x7773, RZ ;  /* 0x0000777310e57816 */ /* 0x040fe400000000ff */
[----:B------:R-:W-:Y:S01]  /*ee60*/  PRMT R228, R16, 0x7772, RZ ;  /* 0x0000777210e47816 */ /* 0x000fe200000000ff */
[----:B------:R-:W-:Y:S01]  /*ee70*/  IMAD R83, R62, 0x2, R81 ;  /* 0x000000023e537824 */ /* 0x000fe200078e0251 */
[----:B------:R-:W-:-:S02]  /*ee80*/  PRMT R227, R16, 0x7771, RZ ;  /* 0x0000777110e37816 */ /* 0x000fc400000000ff */
[----:B------:R-:W-:Y:S01]  /*ee90*/  PRMT R209, R16, 0x7770, RZ ;  /* 0x0000777010d17816 */ /* 0x000fe200000000ff */
[C---:B------:R-:W-:Y:S01]  /*eea0*/  IMAD R85, R62.reuse, 0x2, R83 ;  /* 0x000000023e557824 */ /* 0x040fe200078e0253 */
[C---:B------:R-:W-:Y:S01]  /*eeb0*/  PRMT R226, R17.reuse, 0x7773, RZ ;  /* 0x0000777311e27816 */ /* 0x040fe200000000ff */
[----:B------:R-:W0:Y:S01]  /*eec0*/  LDS.128 R8, [R231] ;  /* 0x00000000e7087984 */ /* 0x000e220000000c00 */
[C---:B------:R-:W-:Y:S01]  /*eed0*/  PRMT R225, R17.reuse, 0x7772, RZ ;  /* 0x0000777211e17816 */ /* 0x040fe200000000ff */
        /* <DEDUP_REMOVED lines=10> */
[----:B------:R-:W-:Y:S01]  /*ef80*/  IMAD R93, R62, 0x2, R91 ;  /* 0x000000023e5d7824 */ /* 0x000fe200078e025b */
[----:B------:R-:W-:Y:S01]  /*ef90*/  STSM.16.M88.4 [R3], R4 ;  /* 0x0000000403007844 */ /* 0x000fe20000000200 */
[----:B------:R-:W-:Y:S01]  /*efa0*/  BAR.SYNC.DEFER_BLOCKING 0x0 ;  /* 0x0000000000007b1d */ /* 0x000fe20000010000 */
[C---:B0-----:R-:W-:Y:S02]  /*efb0*/  PRMT R27, R8.reuse, 0x7773, RZ ;  /* 0x00007773081b7816 */ /* 0x041fe400000000ff */
[----:B------:R-:W-:-:S02]  /*efc0*/  PRMT R31, R8, 0x7772, RZ ;  /* 0x00007772081f7816 */ /* 0x000fc400000000ff */
[C---:B------:R-:W-:Y:S02]  /*efd0*/  PRMT R26, R9.reuse, 0x7773, RZ ;  /* 0x00007773091a7816 */ /* 0x040fe400000000ff */
[----:B------:R-:W-:Y:S02]  /*efe0*/  PRMT R30, R9, 0x7772, RZ ;  /* 0x00007772091e7816 */ /* 0x000fe400000000ff */
[C---:B------:R-:W-:Y:S02]  /*eff0*/  PRMT R25, R10.reuse, 0x7773, RZ ;  /* 0x000077730a197816 */ /* 0x040fe400000000ff */
[----:B------:R-:W-:Y:S02]  /*f000*/  PRMT R29, R10, 0x7772, RZ ;  /* 0x000077720a1d7816 */ /* 0x000fe400000000ff */
[C---:B------:R-:W-:Y:S02]  /*f010*/  PRMT R24, R11.reuse, 0x7773, RZ ;  /* 0x000077730b187816 */ /* 0x040fe400000000ff */
[----:B------:R-:W-:Y:S01]  /*f020*/  PRMT R28, R11, 0x7772, RZ ;  /* 0x000077720b1c7816 */ /* 0x000fe200000000ff */
[----:B------:R-:W0:Y:S01]  /*f030*/  LDS.128 R4, [R231] ;  /* 0x00000000e7047984 */ /* 0x000e220000000c00 */
[----:B------:R-:W-:Y:S06]  /*f040*/  BAR.SYNC.DEFER_BLOCKING 0x0 ;  /* 0x0000000000007b1d */ /* 0x000fec0000010000 */
[----:B------:R2:W-:Y:S02]  /*f050*/  STSM.16.M88.4 [R3], R32 ;  /* 0x0000002003007844 */ /* 0x0005e40000000200 */
[----:B------:R-:W-:Y:S01]  /*f060*/  BAR.SYNC.DEFER_BLOCKING 0x0 ;  /* 0x0000000000007b1d */ /* 0x000fe20000010000 */
[----:B0-----:R-:W-:-:S02]  /*f070*/  PRMT R15, R4, 0x7772, RZ ;  /* 0x00007772040f7816 */ /* 0x001fc400000000ff */
[----:B------:R-:W-:Y:S02]  /*f080*/  PRMT R19, R4, 0x7771, RZ ;  /* 0x0000777104137816 */ /* 0x000fe400000000ff */
[--C-:B--2---:R-:W-:Y:S01]  /*f090*/  PRMT R35, R95, 0x5210, R36.reuse ;  /* 0x000052105f237816 */ /* 0x104fe20000000024 */
[----:B------:R-:W-:Y:S01]  /*f0a0*/  IMAD R95, R62, 0x2, R93 ;  /* 0x000000023e5f7824 */ /* 0x000fe200078e025d */
[--C-:B------:R-:W-:Y:S02]  /*f0b0*/  PRMT R32, R38, 0x4210, R37.reuse ;  /* 0x0000421026207816 */ /* 0x100fe40000000025 */
[----:B------:R-:W-:Y:S01]  /*f0c0*/  PRMT R33, R66, 0x5210, R37 ;  /* 0x0000521042217816 */ /* 0x000fe20000000025 */
[C---:B------:R-:W-:Y:S01]  /*f0d0*/  IMAD R97, R62.reuse, 0x2, R95 ;  /* 0x000000023e617824 */ /* 0x040fe200078e025f */
[----:B------:R-:W-:Y:S02]  /*f0e0*/  PRMT R34, R39, 0x4210, R36 ;  /* 0x0000421027227816 */ /* 0x000fe40000000024 */
[----:B------:R-:W-:Y:S01]  /*f0f0*/  PRMT R66, R23, 0x7773, RZ ;  /* 0x0000777317427816 */ /* 0x000fe200000000ff */
[----:B------:R-:W-:Y:S01]  /*f100*/  IMAD R99, R62, 0x2, R97 ;  /* 0x000000023e637824 */ /* 0x000fe200078e0261 */
[----:B------:R-:W-:Y:S01]  /*f110*/  PRMT R39, R8, 0x7770, RZ ;  /* 0x0000777008277816 */ /* 0x000fe200000000ff */
[----:B------:R-:W0:Y:S02]  /*f120*/  LDS.128 R48, [R231] ;  /* 0x00000000e7307984 */ /* 0x000e240000000c00 */
[C---:B------:R-:W-:Y:S01]  /*f130*/  IMAD R101, R62.reuse, 0x2, R99 ;  /* 0x000000023e657824 */ /* 0x040fe200078e0263 */
[----:B------:R-:W-:Y:S01]  /*f140*/  PRMT R38, R9, 0x7770, RZ ;  /* 0x0000777009267816 */ /* 0x000fe200000000ff */
[----:B------:R-:W-:Y:S02]  /*f150*/  BAR.SYNC.DEFER_BLOCKING 0x0 ;  /* 0x0000000000007b1d */ /* 0x000fe40000010000 */
[----:B------:R-:W-:Y:S01]  /*f160*/  IMAD R103, R62, 0x2, R101 ;  /* 0x000000023e677824 */ /* 0x000fe200078e0265 */
[----:B------:R-:W-:-:S02]  /*f170*/  PRMT R37, R10, 0x7770, RZ ;  /* 0x000077700a257816 */ /* 0x000fc400000000ff */
[----:B------:R-:W-:Y:S01]  /*f180*/  PRMT R36, R11, 0x7770, RZ ;  /* 0x000077700b247816 */ /* 0x000fe200000000ff */
[----:B------:R-:W-:Y:S01]  /*f190*/  IMAD R105, R62, 0x2, R103 ;  /* 0x000000023e697824 */ /* 0x000fe200078e0267 */
[----:B------:R-:W-:Y:S02]  /*f1a0*/  PRMT R23, R4, 0x7770, RZ ;  /* 0x0000777004177816 */ /* 0x000fe400000000ff */
[C---:B------:R-:W-:Y:S01]  /*f1b0*/  PRMT R18, R5.reuse, 0x7771, RZ ;  /* 0x0000777105127816 */ /* 0x040fe200000000ff */
[----:B------:R-:W-:Y:S01]  /*f1c0*/  IMAD R107, R62, 0x2, R105 ;  /* 0x000000023e6b7824 */ /* 0x000fe200078e0269 */
[----:B------:R-:W-:Y:S02]  /*f1d0*/  PRMT R22, R5, 0x7770, RZ ;  /* 0x0000777005167816 */ /* 0x000fe400000000ff */
[----:B------:R-:W-:Y:S01]  /*f1e0*/  PRMT R17, R6, 0x7771, RZ ;  /* 0x0000777106117816 */ /* 0x000fe200000000ff */
[----:B------:R-:W-:Y:S01]  /*f1f0*/  IMAD R109, R62, 0x2, R107 ;  /* 0x000000023e6d7824 */ /* 0x000fe200078e026b */
[----:B------:R-:W-:-:S02]  /*f200*/  PRMT R21, R6, 0x7770, RZ ;  /* 0x0000777006157816 */ /* 0x000fc400000000ff */
[C---:B------:R-:W-:Y:S01]  /*f210*/  PRMT R16, R7.reuse, 0x7771, RZ ;  /* 0x0000777107107816 */ /* 0x040fe200000000ff */
[----:B------:R-:W-:Y:S01]  /*f220*/  IMAD R111, R62, 0x2, R109 ;  /* 0x000000023e6f7824 */ /* 0x000fe200078e026d */
[----:B------:R-:W-:Y:S01]  /*f230*/  PRMT R20, R7, 0x7770, RZ ;  /* 0x0000777007147816 */ /* 0x000fe200000000ff */
[----:B------:R2:W-:Y:S01]  /*f240*/  STSM.16.M88.4 [R3], R32 ;  /* 0x0000002003007844 */ /* 0x0005e20000000200 */
[C---:B0-----:R-:W-:Y:S02]  /*f250*/  PRMT R214, R50.reuse, 0x7773, RZ ;  /* 0x0000777332d67816 */ /* 0x041fe400000000ff */
[----:B------:R-:W-:Y:S01]  /*f260*/  PRMT R215, R50, 0x7772, RZ ;  /* 0x0000777232d77816 */ /* 0x000fe200000000ff */
[----:B--2---:R-:W-:Y:S01]  /*f270*/  IMAD R3, R232, UR5, RZ ;  /* 0x00000005e8037c24 */ /* 0x004fe2000f8e02ff */
[----:B------:R-:W-:Y:S01]  /*f280*/  USHF.R.S32.HI UR5, URZ, 0x1f, UR4 ;  /* 0x0000001f3f057899 */ /* 0x000fe20008011404 */
[----:B------:R-:W-:Y:S02]  /*f290*/  PRMT R35, R8, 0x7771, RZ ;  /* 0x0000777108237816 */ /* 0x000fe400000000ff */
[----:B------:R-:W-:-:S02]  /*f2a0*/  PRMT R34, R9, 0x7771, RZ ;  /* 0x0000777109227816 */ /* 0x000fc400000000ff */
[----:B-1----:R-:W-:Y:S01]  /*f2b0*/  IADD3 R204, P3, P4, R3, UR4, R204 ;  /* 0x0000000403cc7c10 */ /* 0x002fe2000fc7e0cc */
[----:B------:R-:W-:Y:S01]  /*f2c0*/  ULDC UR4, c[0x0][0x27c] ;  /* 0x00009f0000047ab9 */ /* 0x000fe20000000800 */
[----:B------:R-:W-:Y:S01]  /*f2d0*/  SHF.R.S32.HI R14, RZ, 0x1f, R3 ;  /* 0x0000001fff0e7819 */ /* 0x000fe20000011403 */
[----:B------:R-:W-:Y:S01]  /*f2e0*/  UIMAD UR4, UR46, UR4, URZ ;  /* 0x000000042e0472a4 */ /* 0x000fe2000f8e023f */
[----:B------:R-:W-:Y:S02]  /*f2f0*/  PRMT R33, R10, 0x7771, RZ ;  /* 0x000077710a217816 */ /* 0x000fe400000000ff */
[----:B------:R-:W-:Y:S01]  /*f300*/  IADD3.X R205, R14, UR5, R205, P3, P4 ;  /* 0x000000050ecd7c10 */ /* 0x000fe20009fe84cd */
[----:B------:R-:W-:Y:S01]  /*f310*/  USHF.L.U32 UR5, UR4, 0x2, URZ ;  /* 0x0000000204057899 */ /* 0x000fe2000800063f */
[-C--:B------:R-:W-:Y:S02]  /*f320*/  IADD3 R46, P3, R47, R204.reuse, RZ ;  /* 0x000000cc2f2e7210 */ /* 0x080fe40007f7e0ff */
[----:B------:R-:W-:-:S02]  /*f330*/  IADD3 R114, P4, R113, R204, RZ ;  /* 0x000000cc71727210 */ /* 0x000fc40007f9e0ff */
[-C--:B------:R-:W-:Y:S01]  /*f340*/  LEA.HI.X.SX32 R47, R47, R205.reuse, 0x1, P3 ;  /* 0x000000cd2f2f7211 */ /* 0x080fe200018f0eff */
[----:B------:R-:W-:Y:S01]  /*f350*/  BAR.SYNC.DEFER_BLOCKING 0x0 ;  /* 0x0000000000007b1d */ /* 0x000fe20000010000 */
[----:B------:R-:W-:Y:S01]  /*f360*/  LEA.HI.X.SX32 R115, R113, R205, 0x1, P4 ;  /* 0x000000cd71737211 */ /* 0x000fe200020f0eff */
[----:B------:R-:W-:Y:S01]  /*f370*/  IMAD R113, R62, 0x2, R111 ;  /* 0x000000023e717824 */ /* 0x000fe200078e026f */
[----:B------:R-:W-:Y:S02]  /*f380*/  PRMT R32, R11, 0x7771, RZ ;  /* 0x000077710b207816 */ /* 0x000fe400000000ff */
[----:B------:R-:W-:Y:S02]  /*f390*/  PRMT R3, R4, 0x7773, RZ ;  /* 0x0000777304037816 */ /* 0x000fe400000000ff */
[C---:B------:R-:W-:Y:S02]  /*f3a0*/  PRMT R216, R50.reuse, 0x7771, RZ ;  /* 0x0000777132d87816 */ /* 0x040fe400000000ff */
[----:B------:R-:W-:-:S02]  /*f3b0*/  PRMT R221, R50, 0x7770, RZ ;  /* 0x0000777032dd7816 */ /* 0x000fc400000000ff */
[C---:B------:R-:W-:Y:S02]  /*f3c0*/  PRMT R4, R5.reuse, 0x7773, RZ ;  /* 0x0000777305047816 */ /* 0x040fe400000000ff */
[----:B------:R-:W-:Y:S02]  /*f3d0*/  PRMT R14, R5, 0x7772, RZ ;  /* 0x00007772050e7816 */ /* 0x000fe400000000ff */
[C---:B------:R-:W-:Y:S02]  /*f3e0*/  PRMT R9, R6.reuse, 0x7773, RZ ;  /* 0x0000777306097816 */ /* 0x040fe400000000ff */
[----:B------:R-:W-:Y:S02]  /*f3f0*/  PRMT R11, R6, 0x7772, RZ ;  /* 0x00007772060b7816 */ /* 0x000fe400000000ff */
[C---:B------:R-:W-:Y:S02]  /*f400*/  PRMT R8, R7.reuse, 0x7773, RZ ;  /* 0x0000777307087816 */ /* 0x040fe400000000ff */
[----:B------:R-:W-:-:S02]  /*f410*/  PRMT R10, R7, 0x7772, RZ ;  /* 0x00007772070a7816 */ /* 0x000fc400000000ff */
[-C--:B------:R-:W-:Y:S01]  /*f420*/  IADD3 R50, P3, R170, R204.reuse, RZ ;  /* 0x000000ccaa327210 */ /* 0x080fe20007f7e0ff */
[----:B------:R-:W-:Y:S01]  /*f430*/  STG.E.U8 desc[UR48][R46.64], R189 ;  /* 0x000000bd2e007986 */ /* 0x000fe2000c101130 */
[C---:B------:R-:W-:Y:S02]  /*f440*/  PRMT R5, R48.reuse, 0x7773, RZ ;  /* 0x0000777330057816 */ /* 0x040fe400000000ff */
[C---:B------:R-:W-:Y:S01]  /*f450*/  PRMT R6, R48.reuse, 0x7772, RZ ;  /* 0x0000777230067816 */ /* 0x040fe200000000ff */
[----:B------:R0:W-:Y:S01]  /*f460*/  STG.E.U8 desc[UR48][R114.64], R187 ;  /* 0x000000bb72007986 */ /* 0x0001e2000c101130 */
[C---:B------:R-:W-:Y:S02]  /*f470*/  PRMT R7, R48.reuse, 0x7771, RZ ;  /* 0x0000777130077816 */ /* 0x040fe400000000ff */
[----:B------:R-:W-:Y:S02]  /*f480*/  PRMT R213, R48, 0x7770, RZ ;  /* 0x0000777030d57816 */ /* 0x000fe400000000ff */
[----:B------:R-:W-:-:S02]  /*f490*/  IADD3 R48, P4, R117, R204, RZ ;  /* 0x000000cc75307210 */ /* 0x000fc40007f9e0ff */
[C---:B------:R-:W-:Y:S02]  /*f4a0*/  PRMT R218, R51.reuse, 0x7773, RZ ;  /* 0x0000777333da7816 */ /* 0x040fe400000000ff */
[C---:B------:R-:W-:Y:S02]  /*f4b0*/  PRMT R219, R51.reuse, 0x7772, RZ ;  /* 0x0000777233db7816 */ /* 0x040fe400000000ff */
[C---:B------:R-:W-:Y:S01]  /*f4c0*/  PRMT R220, R51.reuse, 0x7771, RZ ;  /* 0x0000777133dc7816 */ /* 0x040fe200000000ff */
[----:B0-----:R-:W-:Y:S01]  /*f4d0*/  IMAD R115, R62, 0x2, R113 ;  /* 0x000000023e737824 */ /* 0x001fe200078e0271 */
[----:B------:R-:W-:Y:S02]  /*f4e0*/  PRMT R222, R51, 0x7770, RZ ;  /* 0x0000777033de7816 */ /* 0x000fe400000000ff */
[----:B------:R-:W-:Y:S02]  /*f4f0*/  LEA.HI.X.SX32 R51, R170, R205, 0x1, P3 ;  /* 0x000000cdaa337211 */ /* 0x000fe400018f0eff */
[----:B------:R-:W-:-:S02]  /*f500*/  PRMT R210, R49, 0x7773, RZ ;  /* 0x0000777331d27816 */ /* 0x000fc400000000ff */
[C---:B------:R-:W-:Y:S01]  /*f510*/  PRMT R211, R49.reuse, 0x7772, RZ ;  /* 0x0000777231d37816 */ /* 0x040fe200000000ff */
[----:B------:R0:W-:Y:S01]  /*f520*/  STG.E.U8 desc[UR48][R50.64], R185 ;  /* 0x000000b932007986 */ /* 0x0001e2000c101130 */
[C---:B------:R-:W-:Y:S02]  /*f530*/  PRMT R212, R49.reuse, 0x7771, RZ ;  /* 0x0000777131d47816 */ /* 0x040fe400000000ff */
[----:B------:R-:W-:Y:S02]  /*f540*/  PRMT R217, R49, 0x7770, RZ ;  /* 0x0000777031d97816 */ /* 0x000fe400000000ff */
[----:B------:R-:W-:Y:S02]  /*f550*/  IADD3 R46, P3, R119, R204, RZ ;  /* 0x000000cc772e7210 */ /* 0x000fe40007f7e0ff */
[-C--:B------:R-:W-:Y:S01]  /*f560*/  LEA.HI.X.SX32 R49, R117, R205.reuse, 0x1, P4 ;  /* 0x000000cd75317211 */ /* 0x080fe200020f0eff */
[----:B------:R-:W-:Y:S01]  /*f570*/  IMAD R117, R62, 0x2, R115 ;  /* 0x000000023e757824 */ /* 0x000fe200078e0273 */
[----:B------:R-:W-:-:S02]  /*f580*/  LEA.HI.X.SX32 R47, R119, R205, 0x1, P3 ;  /* 0x000000cd772f7211 */ /* 0x000fc400018f0eff */
[CC--:B0-----:R-:W-:Y:S01]  /*f590*/  IADD3 R50, P4, R121.reuse, R204.reuse, RZ ;  /* 0x000000cc79327210 */ /* 0x0c1fe20007f9e0ff */
[C---:B------:R-:W-:Y:S01]  /*f5a0*/  IMAD R119, R62.reuse, 0x2, R117 ;  /* 0x000000023e777824 */ /* 0x040fe200078e0275 */
[----:B------:R0:W-:Y:S02]  /*f5b0*/  STG.E.U8 desc[UR48][R48.64], R183 ;  /* 0x000000b730007986 */ /* 0x0001e4000c101130 */
[----:B------:R-:W-:Y:S01]  /*f5c0*/  LEA.HI.X.SX32 R51, R121, R205, 0x1, P4 ;  /* 0x000000cd79337211 */ /* 0x000fe200020f0eff */
[----:B------:R-:W-:Y:S01]  /*f5d0*/  IMAD R121, R62, 0x2, R119 ;  /* 0x000000023e797824 */ /* 0x000fe200078e0277 */
[----:B------:R1:W-:Y:S04]  /*f5e0*/  STG.E.U8 desc[UR48][R46.64], R181 ;  /* 0x000000b52e007986 */ /* 0x0003e8000c101130 */
[----:B------:R2:W-:Y:S01]  /*f5f0*/  STG.E.U8 desc[UR48][R50.64], R179 ;  /* 0x000000b332007986 */ /* 0x0005e2000c101130 */
[----:B0-----:R-:W-:-:S02]  /*f600*/  IADD3 R48, P3, R123, R204, RZ ;  /* 0x000000cc7b307210 */ /* 0x001fc40007f7e0ff */
[-C--:B-1----:R-:W-:Y:S02]  /*f610*/  IADD3 R46, P4, R125, R204.reuse, RZ ;  /* 0x000000cc7d2e7210 */ /* 0x082fe40007f9e0ff */
[-C--:B------:R-:W-:Y:S01]  /*f620*/  LEA.HI.X.SX32 R49, R123, R205.reuse, 0x1, P3 ;  /* 0x000000cd7b317211 */ /* 0x080fe200018f0eff */
[C---:B------:R-:W-:Y:S01]  /*f630*/  IMAD R123, R62.reuse, 0x2, R121 ;  /* 0x000000023e7b7824 */ /* 0x040fe200078e0279 */
[-C--:B--2---:R-:W-:Y:S02]  /*f640*/  IADD3 R50, P3, R127, R204.reuse, RZ ;  /* 0x000000cc7f327210 */ /* 0x084fe40007f7e0ff */
[-C--:B------:R-:W-:Y:S01]  /*f650*/  LEA.HI.X.SX32 R47, R125, R205.reuse, 0x1, P4 ;  /* 0x000000cd7d2f7211 */ /* 0x080fe200020f0eff */
[C---:B------:R-:W-:Y:S01]  /*f660*/  IMAD R125, R62.reuse, 0x2, R123 ;  /* 0x000000023e7d7824 */ /* 0x040fe200078e027b */
[----:B------:R0:W-:Y:S01]  /*f670*/  STG.E.U8 desc[UR48][R48.64], R177 ;  /* 0x000000b130007986 */ /* 0x0001e2000c101130 */
[----:B------:R-:W-:Y:S02]  /*f680*/  LEA.HI.X.SX32 R51, R127, R205, 0x1, P3 ;  /* 0x000000cd7f337211 */ /* 0x000fe400018f0eff */
        /* <DEDUP_REMOVED lines=54> */
[----:B------:R-:W-:Y:S01]  /*f9f0*/  IMAD R153, R62, 0x2, R151 ;  /* 0x000000023e997824 */ /* 0x000fe200078e0297 */
[----:B--2---:R-:W-:Y:S02]  /*fa00*/  IADD3 R50, P4, R154, R204, RZ ;  /* 0x000000cc9a327210 */ /* 0x004fe40007f9e0ff */
[-C--:B------:R-:W-:Y:S01]  /*fa10*/  LEA.HI.X.SX32 R47, R155, R205.reuse, 0x1, P3 ;  /* 0x000000cd9b2f7211 */ /* 0x080fe200018f0eff */
[----:B------:R-:W-:Y:S01]  /*fa20*/  IMAD R155, R62, 0x2, R153 ;  /* 0x000000023e9b7824 */ /* 0x000fe200078e0299 */
[----:B------:R0:W-:Y:S01]  /*fa30*/  STG.E.U8 desc[UR48][R48.64], R160 ;  /* 0x000000a030007986 */ /* 0x0001e2000c101130 */
[----:B------:R-:W-:-:S03]  /*fa40*/  LEA.HI.X.SX32 R51, R154, R205, 0x1, P4 ;  /* 0x000000cd9a337211 */ /* 0x000fc600020f0eff */
[----:B------:R1:W-:Y:S04]  /*fa50*/  STG.E.U8 desc[UR48][R46.64], R157 ;  /* 0x0000009d2e007986 */ /* 0x0003e8000c101130 */
[----:B------:R2:W-:Y:S01]  /*fa60*/  STG.E.U8 desc[UR48][R50.64], R159 ;  /* 0x0000009f32007986 */ /* 0x0005e2000c101130 */
[-C--:B0-----:R-:W-:Y:S01]  /*fa70*/  IADD3 R48, P3, R152, R204.reuse, RZ ;  /* 0x000000cc98307210 */ /* 0x081fe20007f7e0ff */
[----:B-1----:R-:W-:Y:S01]  /*fa80*/  IMAD R157, R62, 0x2, R155 ;  /* 0x000000023e9d7824 */ /* 0x002fe200078e029b */
[----:B------:R-:W-:Y:S02]  /*fa90*/  IADD3 R46, P4, R150, R204, RZ ;  /* 0x000000cc962e7210 */ /* 0x000fe40007f9e0ff */
[-C--:B------:R-:W-:Y:S01]  /*faa0*/  LEA.HI.X.SX32 R49, R152, R205.reuse, 0x1, P3 ;  /* 0x000000cd98317211 */ /* 0x080fe200018f0eff */
[----:B--2---:R-:W-:Y:S01]  /*fab0*/  IMAD R159, R62, 0x2, R157 ;  /* 0x000000023e9f7824 */ /* 0x004fe200078e029d */
[----:B------:R-:W-:-:S02]  /*fac0*/  LEA.HI.X.SX32 R47, R150, R205, 0x1, P4 ;  /* 0x000000cd962f7211 */ /* 0x000fc400020f0eff */
[-C--:B------:R-:W-:Y:S01]  /*fad0*/  IADD3 R50, P3, R148, R204.reuse, RZ ;  /* 0x000000cc94327210 */ /* 0x080fe20007f7e0ff */
[----:B------:R-:W-:Y:S01]  /*fae0*/  IMAD R161, R62, 0x2, R159 ;  /* 0x000000023ea17824 */ /* 0x000fe200078e029f */
[----:B------:R0:W-:Y:S02]  /*faf0*/  STG.E.U8 desc[UR48][R48.64], R158 ;  /* 0x0000009e30007986 */ /* 0x0001e4000c101130 */
[----:B------:R-:W-:Y:S01]  /*fb00*/  LEA.HI.X.SX32 R51, R148, R205, 0x1, P3 ;  /* 0x000000cd94337211 */ /* 0x000fe200018f0eff */
[C---:B------:R-:W-:Y:S01]  /*fb10*/  IMAD R163, R62.reuse, 0x2, R161 ;  /* 0x000000023ea37824 */ /* 0x040fe200078e02a1 */
[----:B------:R1:W-:Y:S03]  /*fb20*/  STG.E.U8 desc[UR48][R46.64], R156 ;  /* 0x0000009c2e007986 */ /* 0x0003e6000c101130 */
[C---:B------:R-:W-:Y:S01]  /*fb30*/  IMAD R165, R62.reuse, 0x2, R163 ;  /* 0x000000023ea57824 */ /* 0x040fe200078e02a3 */
[----:B------:R2:W-:Y:S03]  /*fb40*/  STG.E.U8 desc[UR48][R50.64], R146 ;  /* 0x0000009232007986 */ /* 0x0005e6000c101130 */
[----:B------:R-:W-:Y:S01]  /*fb50*/  IMAD R167, R62, 0x2, R165 ;  /* 0x000000023ea77824 */ /* 0x000fe200078e02a5 */
[----:B0-----:R-:W-:-:S03]  /*fb60*/  IADD3 R48, P4, R142, R204, RZ ;  /* 0x000000cc8e307210 */ /* 0x001fc60007f9e0ff */
[----:B------:R-:W-:Y:S01]  /*fb70*/  IMAD R169, R62, 0x2, R167 ;  /* 0x000000023ea97824 */ /* 0x000fe200078e02a7 */
[-C--:B-1----:R-:W-:Y:S02]  /*fb80*/  IADD3 R46, P3, R140, R204.reuse, RZ ;  /* 0x000000cc8c2e7210 */ /* 0x082fe40007f7e0ff */
[-C--:B------:R-:W-:Y:S01]  /*fb90*/  LEA.HI.X.SX32 R49, R142, R205.reuse, 0x1, P4 ;  /* 0x000000cd8e317211 */ /* 0x080fe200020f0eff */
[----:B------:R-:W-:Y:S01]  /*fba0*/  IMAD R171, R62, 0x2, R169 ;  /* 0x000000023eab7824 */ /* 0x000fe200078e02a9 */
[-C--:B------:R-:W-:Y:S02]  /*fbb0*/  LEA.HI.X.SX32 R47, R140, R205.reuse, 0x1, P3 ;  /* 0x000000cd8c2f7211 */ /* 0x080fe400018f0eff */
[----:B--2---:R-:W-:Y:S01]  /*fbc0*/  IADD3 R50, P4, R136, R204, RZ ;  /* 0x000000cc88327210 */ /* 0x004fe20007f9e0ff */
[----:B------:R0:W-:Y:S01]  /*fbd0*/  STG.E.U8 desc[UR48][R48.64], R144 ;  /* 0x0000009030007986 */ /* 0x0001e2000c101130 */
[----:B------:R-:W-:Y:S02]  /*fbe0*/  IMAD R173, R62, 0x2, R171 ;  /* 0x000000023ead7824 */ /* 0x000fe400078e02ab */
[----:B------:R-:W-:Y:S01]  /*fbf0*/  LEA.HI.X.SX32 R51, R136, R205, 0x1, P4 ;  /* 0x000000cd88337211 */ /* 0x000fe200020f0eff */
[----:B------:R1:W-:Y:S01]  /*fc00*/  STG.E.U8 desc[UR48][R46.64], R138 ;  /* 0x0000008a2e007986 */ /* 0x0003e2000c101130 */
[----:B------:R-:W-:-:S03]  /*fc10*/  IMAD R175, R62, 0x2, R173 ;  /* 0x000000023eaf7824 */ /* 0x000fc600078e02ad */
[----:B------:R2:W-:Y:S01]  /*fc20*/  STG.E.U8 desc[UR48][R50.64], R134 ;  /* 0x0000008632007986 */ /* 0x0005e2000c101130 */
[----:B------:R-:W-:Y:S01]  /*fc30*/  IMAD R177, R62, 0x2, R175 ;  /* 0x000000023eb17824 */ /* 0x000fe200078e02af */
[----:B0-----:R-:W-:-:S03]  /*fc40*/  IADD3 R48, P3, R132, R204, RZ ;  /* 0x000000cc84307210 */ /* 0x001fc60007f7e0ff */
[----:B------:R-:W-:Y:S01]  /*fc50*/  IMAD R179, R62, 0x2, R177 ;  /* 0x000000023eb37824 */ /* 0x000fe200078e02b1 */
[----:B-1----:R-:W-:-:S03]  /*fc60*/  IADD3 R46, P4, R128, R204, RZ ;  /* 0x000000cc802e7210 */ /* 0x002fc60007f9e0ff */
[----:B------:R-:W-:Y:S01]  /*fc70*/  IMAD R181, R62, 0x2, R179 ;  /* 0x000000023eb57824 */ /* 0x000fe200078e02b3 */
[-C--:B------:R-:W-:Y:S02]  /*fc80*/  LEA.HI.X.SX32 R49, R132, R205.reuse, 0x1, P3 ;  /* 0x000000cd84317211 */ /* 0x080fe400018f0eff */
[-C--:B------:R-:W-:Y:S01]  /*fc90*/  LEA.HI.X.SX32 R47, R128, R205.reuse, 0x1, P4 ;  /* 0x000000cd802f7211 */ /* 0x080fe200020f0eff */
[----:B------:R-:W-:Y:S01]  /*fca0*/  IMAD R183, R62, 0x2, R181 ;  /* 0x000000023eb77824 */ /* 0x000fe200078e02b5 */
[----:B--2---:R-:W-:Y:S01]  /*fcb0*/  IADD3 R50, P3, R124, R204, RZ ;  /* 0x000000cc7c327210 */ /* 0x004fe20007f7e0ff */
[----:B------:R0:W-:Y:S02]  /*fcc0*/  STG.E.U8 desc[UR48][R48.64], R130 ;  /* 0x0000008230007986 */ /* 0x0001e4000c101130 */
[----:B------:R-:W-:Y:S01]  /*fcd0*/  IMAD R185, R62, 0x2, R183 ;  /* 0x000000023eb97824 */ /* 0x000fe200078e02b7 */
[----:B------:R-:W-:Y:S01]  /*fce0*/  LEA.HI.X.SX32 R51, R124, R205, 0x1, P3 ;  /* 0x000000cd7c337211 */ /* 0x000fe200018f0eff */
[----:B------:R1:W-:Y:S02]  /*fcf0*/  STG.E.U8 desc[UR48][R46.64], R126 ;  /* 0x0000007e2e007986 */ /* 0x0003e4000c101130 */
[----:B------:R-:W-:-:S02]  /*fd00*/  IMAD R187, R62, 0x2, R185 ;  /* 0x000000023ebb7824 */ /* 0x000fc400078e02b9 */
[----:B------:R2:W-:Y:S02]  /*fd10*/  STG.E.U8 desc[UR48][R50.64], R122 ;  /* 0x0000007a32007986 */ /* 0x0005e4000c101130 */
        /* <DEDUP_REMOVED lines=22> */
[CC--:B--2---:R-:W-:Y:S01]  /*fe80*/  IADD3 R50, P3, R98.reuse, R204.reuse, RZ ;  /* 0x000000cc62327210 */ /* 0x0c4fe20007f7e0ff */
[----:B------:R0:W-:Y:S03]  /*fe90*/  STG.E.U8 desc[UR48][R48.64], R104 ;  /* 0x0000006830007986 */ /* 0x0001e6000c101130 */
[----:B------:R-:W-:Y:S01]  /*fea0*/  LEA.HI.X.SX32 R51, R98, R205, 0x1, P3 ;  /* 0x000000cd62337211 */ /* 0x000fe200018f0eff */
[----:B------:R1:W-:Y:S04]  /*feb0*/  STG.E.U8 desc[UR48][R46.64], R100 ;  /* 0x000000642e007986 */ /* 0x0003e8000c101130 */
[----:B------:R2:W-:Y:S01]  /*fec0*/  STG.E.U8 desc[UR48][R50.64], R96 ;  /* 0x0000006032007986 */ /* 0x0005e2000c101130 */
[----:B0-----:R-:W-:-:S02]  /*fed0*/  IADD3 R48, P4, R94, R204, RZ ;  /* 0x000000cc5e307210 */ /* 0x001fc40007f9e0ff */
[-C--:B-1----:R-:W-:Y:S02]  /*fee0*/  IADD3 R46, P3, R90, R204.reuse, RZ ;  /* 0x000000cc5a2e7210 */ /* 0x082fe40007f7e0ff */
[-C--:B------:R-:W-:Y:S02]  /*fef0*/  LEA.HI.X.SX32 R49, R94, R205.reuse, 0x1, P4 ;  /* 0x000000cd5e317211 */ /* 0x080fe400020f0eff */
[-C--:B------:R-:W-:Y:S02]  /*ff00*/  LEA.HI.X.SX32 R47, R90, R205.reuse, 0x1, P3 ;  /* 0x000000cd5a2f7211 */ /* 0x080fe400018f0eff */
        /* <DEDUP_REMOVED lines=9> */
[CC--:B------:R-:W-:Y:S01]  /*ffa0*/  IADD3 R52, P3, R53.reuse, R204.reuse, RZ ;  /* 0x000000cc35347210 */ /* 0x0c0fe20007f7e0ff */
[----:B------:R0:W-:Y:S01]  /*ffb0*/  STG.E.U8 desc[UR48][R48.64], R80 ;  /* 0x0000005030007986 */ /* 0x0001e2000c101130 */
[C---:B--2---:R-:W-:Y:S02]  /*ffc0*/  IADD3 R50, P4, R76.reuse, R204, RZ ;  /* 0x000000cc4c327210 */ /* 0x044fe40007f9e0ff */
[-C--:B------:R-:W-:Y:S01]  /*ffd0*/  LEA.HI.X.SX32 R53, R53, R205.reuse, 0x1, P3 ;  /* 0x000000cd35357211 */ /* 0x080fe200018f0eff */
[----:B------:R1:W-:Y:S01]  /*ffe0*/  STG.E.U8 desc[UR48][R46.64], R78 ;  /* 0x0000004e2e007986 */ /* 0x0003e2000c101130 */
[----:B------:R-:W-:-:S03]  /*fff0*/  LEA.HI.X.SX32 R51, R76, R205, 0x1, P4 ;  /* 0x000000cd4c337211 */ /* 0x000fc600020f0eff */
[----:B------:R2:W-:Y:S01]  /*10000*/  STG.E.U8 desc[UR48][R52.64], R74 ;  /* 0x0000004a34007986 */ /* 0x0005e2000c101130 */
[----:B0-----:R-:W-:-:S03]  /*10010*/  IADD3 R48, P5, R70, R204, RZ ;  /* 0x000000cc46307210 */ /* 0x001fc60007fbe0ff */
[----:B------:R0:W-:Y:S01]  /*10020*/  STG.E.U8 desc[UR48][R50.64], R72 ;  /* 0x0000004832007986 */ /* 0x0001e2000c101130 */
[-C--:B-1----:R-:W-:Y:S02]  /*10030*/  IADD3 R46, P3, R68, R204.reuse, RZ ;  /* 0x000000cc442e7210 */ /* 0x082fe40007f7e0ff */
[-C--:B------:R-:W-:Y:S02]  /*10040*/  LEA.HI.X.SX32 R49, R70, R205.reuse, 0x1, P5 ;  /* 0x000000cd46317211 */ /* 0x080fe400028f0eff */
[----:B------:R-:W-:Y:S02]  /*10050*/  LEA.HI.X.SX32 R47, R68, R205, 0x1, P3 ;  /* 0x000000cd442f7211 */ /* 0x000fe400018f0eff */
[----:B--2---:R-:W-:-:S03]  /*10060*/  IADD3 R52, P4, R60, R204, RZ ;  /* 0x000000cc3c347210 */ /* 0x004fc60007f9e0ff */
[----:B------:R1:W-:Y:S01]  /*10070*/  STG.E.U8 desc[UR48][R46.64], R64 ;  /* 0x000000402e007986 */ /* 0x0003e2000c101130 */
[-C--:B0-----:R-:W-:Y:S02]  /*10080*/  IADD3 R50, P3, R58, R204.reuse, RZ ;  /* 0x000000cc3a327210 */ /* 0x081fe40007f7e0ff */
[-C--:B------:R-:W-:Y:S01]  /*10090*/  LEA.HI.X.SX32 R53, R60, R205.reuse, 0x1, P4 ;  /* 0x000000cd3c357211 */ /* 0x080fe200020f0eff */
[----:B------:R0:W-:Y:S01]  /*100a0*/  STG.E.U8 desc[UR48][R48.64], R66 ;  /* 0x0000004230007986 */ /* 0x0001e2000c101130 */
[-C--:B------:R-:W-:Y:S02]  /*100b0*/  LEA.HI.X.SX32 R51, R58, R205.reuse, 0x1, P3 ;  /* 0x000000cd3a337211 */ /* 0x080fe400018f0eff */
[-C--:B------:R-:W-:Y:S02]  /*100c0*/  IADD3 R58, P3, R59, R204.reuse, RZ ;  /* 0x000000cc3b3a7210 */ /* 0x080fe40007f7e0ff */
[----:B------:R-:W-:Y:S02]  /*100d0*/  IADD3 R60, P4, R61, R204, RZ ;  /* 0x000000cc3d3c7210 */ /* 0x000fe40007f9e0ff */
[----:B------:R-:W-:-:S02]  /*100e0*/  LEA.HI.X.SX32 R59, R59, R205, 0x1, P3 ;  /* 0x000000cd3b3b7211 */ /* 0x000fc400018f0eff */
[-C--:B-1----:R-:W-:Y:S02]  /*100f0*/  IADD3 R46, P5, R54, R204.reuse, RZ ;  /* 0x000000cc362e7210 */ /* 0x082fe40007fbe0ff */
[-C--:B------:R-:W-:Y:S02]  /*10100*/  LEA.HI.X.SX32 R61, R61, R205.reuse, 0x1, P4 ;  /* 0x000000cd3d3d7211 */ /* 0x080fe400020f0eff */
[-C--:B0-----:R-:W-:Y:S02]  /*10110*/  IADD3 R48, P6, R56, R204.reuse, RZ ;  /* 0x000000cc38307210 */ /* 0x081fe40007fde0ff */
[-C--:B------:R-:W-:Y:S02]  /*10120*/  LEA.HI.X.SX32 R47, R54, R205.reuse, 0x1, P5 ;  /* 0x000000cd362f7211 */ /* 0x080fe400028f0eff */
[-C--:B------:R-:W-:Y:S02]  /*10130*/  IADD3 R54, P5, R55, R204.reuse, RZ ;  /* 0x000000cc37367210 */ /* 0x080fe40007fbe0ff */
[----:B------:R-:W-:Y:S01]  /*10140*/  LEA.HI.X.SX32 R49, R56, R205, 0x1, P6 ;  /* 0x000000cd38317211 */ /* 0x000fe200030f0eff */
[----:B------:R-:W-:Y:S01]  /*10150*/  STG.E.U8 desc[UR48][R46.64], R209 ;  /* 0x000000d12e007986 */ /* 0x000fe2000c101130 */
[----:B------:R-:W-:-:S02]  /*10160*/  IADD3 R56, P6, R57, R204, RZ ;  /* 0x000000cc39387210 */ /* 0x000fc40007fde0ff */
[-C--:B------:R-:W-:Y:S01]  /*10170*/  LEA.HI.X.SX32 R55, R55, R205.reuse, 0x1, P5 ;  /* 0x000000cd37377211 */ /* 0x080fe200028f0eff */
[----:B------:R-:W-:Y:S01]  /*10180*/  STG.E.U8 desc[UR48][R48.64], R208 ;  /* 0x000000d030007986 */ /* 0x000fe2000c101130 */
[-C--:B------:R-:W-:Y:S02]  /*10190*/  IADD3 R62, P5, R63, R204.reuse, RZ ;  /* 0x000000cc3f3e7210 */ /* 0x080fe40007fbe0ff */
[----:B------:R-:W-:Y:S01]  /*101a0*/  LEA.HI.X.SX32 R57, R57, R205, 0x1, P6 ;  /* 0x000000cd39397211 */ /* 0x000fe200030f0eff */
[----:B------:R-:W-:Y:S01]  /*101b0*/  STG.E.U8 desc[UR48][R50.64], R207 ;  /* 0x000000cf32007986 */ /* 0x000fe2000c101130 */
[-C--:B------:R-:W-:Y:S02]  /*101c0*/  IADD3 R64, P6, R65, R204.reuse, RZ ;  /* 0x000000cc41407210 */ /* 0x080fe40007fde0ff */
[-C--:B------:R-:W-:Y:S01]  /*101d0*/  IADD3 R66, P3, R67, R204.reuse, RZ ;  /* 0x000000cc43427210 */ /* 0x080fe20007f7e0ff */
[----:B------:R-:W-:Y:S01]  /*101e0*/  STG.E.U8 desc[UR48][R52.64], R206 ;  /* 0x000000ce34007986 */ /* 0x000fe2000c101130 */
[----:B------:R-:W-:-:S02]  /*101f0*/  IADD3 R68, P4, R69, R204, RZ ;  /* 0x000000cc45447210 */ /* 0x000fc40007f9e0ff */
[-C--:B------:R-:W-:Y:S01]  /*10200*/  LEA.HI.X.SX32 R63, R63, R205.reuse, 0x1, P5 ;  /* 0x000000cd3f3f7211 */ /* 0x080fe200028f0eff */
[----:B------:R-:W-:Y:S01]  /*10210*/  STG.E.U8 desc[UR48][R54.64], R227 ;  /* 0x000000e336007986 */ /* 0x000fe2000c101130 */
[-C--:B------:R-:W-:Y:S02]  /*10220*/  IADD3 R70, P5, R71, R204.reuse, RZ ;  /* 0x000000cc47467210 */ /* 0x080fe40007fbe0ff */
[-C--:B------:R-:W-:Y:S01]  /*10230*/  LEA.HI.X.SX32 R65, R65, R205.reuse, 0x1, P6 ;  /* 0x000000cd41417211 */ /* 0x080fe200030f0eff */
[----:B------:R-:W-:Y:S01]  /*10240*/  STG.E.U8 desc[UR48][R56.64], R224 ;  /* 0x000000e038007986 */ /* 0x000fe2000c101130 */
[-C--:B------:R-:W-:Y:S02]  /*10250*/  IADD3 R72, P6, R73, R204.reuse, RZ ;  /* 0x000000cc49487210 */ /* 0x080fe40007fde0ff */
[----:B------:R-:W-:Y:S01]  /*10260*/  LEA.HI.X.SX32 R67, R67, R205, 0x1, P3 ;  /* 0x000000cd43437211 */ /* 0x000fe200018f0eff */
        /* <DEDUP_REMOVED lines=39> */
[----:B------:R0:W-:Y:S01]  /*104e0*/  STG.E.U8 desc[UR48][R84.64], R36 ;  /* 0x0000002454007986 */ /* 0x0001e2000c101130 */
        /* <DEDUP_REMOVED lines=9> */
[-C--:B------:R-:W-:Y:S01]  /*10580*/  IADD3 R106, P3, R107, R204.reuse, RZ ;  /* 0x000000cc6b6a7210 */ /* 0x080fe20007f7e0ff */
[----:B0-----:R-:W0:Y:S01]  /*10590*/  LDC.64 R36, c[0x0][0x230] ;  /* 0x00008c00ff247b82 */ /* 0x001e220000000a00 */
        /* <DEDUP_REMOVED lines=26> */
[----:B------:R-:W-:Y:S02]  /*10740*/  IADD3 R124, P4, R125, R204, RZ ;  /* 0x000000cc7d7c7210 */ /* 0x000fe40007f9e0ff */
[-C--:B------:R-:W-:Y:S01]  /*10750*/  LEA.HI.X.SX32 R119, R119, R205.reuse, 0x1, P5 ;  /* 0x000000cd77777211 */ /* 0x080fe200028f0eff */
[----:B------:R-:W-:Y:S01]  /*10760*/  STG.E.U8 desc[UR48][R110.64], R23 ;  /* 0x000000176e007986 */ /* 0x000fe2000c101130 */
[-C--:B------:R-:W-:Y:S02]  /*10770*/  LEA.HI.X.SX32 R121, R121, R205.reuse, 0x1, P6 ;  /* 0x000000cd79797211 */ /* 0x080fe400030f0eff */
[-C--:B------:R-:W-:Y:S01]  /*10780*/  LEA.HI.X.SX32 R123, R123, R205.reuse, 0x1, P3 ;  /* 0x000000cd7b7b7211 */ /* 0x080fe200018f0eff */
[----:B------:R-:W-:Y:S01]  /*10790*/  STG.E.U8 desc[UR48][R112.64], R22 ;  /* 0x0000001670007986 */ /* 0x000fe2000c101130 */
[----:B------:R-:W-:-:S02]  /*107a0*/  LEA.HI.X.SX32 R125, R125, R205, 0x1, P4 ;  /* 0x000000cd7d7d7211 */ /* 0x000fc400020f0eff */
[-C--:B------:R-:W-:Y:S01]  /*107b0*/  IADD3 R126, P5, R127, R204.reuse, RZ ;  /* 0x000000cc7f7e7210 */ /* 0x080fe20007fbe0ff */
[----:B------:R-:W-:Y:S01]  /*107c0*/  STG.E.U8 desc[UR48][R114.64], R21 ;  /* 0x0000001572007986 */ /* 0x000fe2000c101130 */
[-C--:B------:R-:W-:Y:S02]  /*107d0*/  IADD3 R128, P6, R129, R204.reuse, RZ ;  /* 0x000000cc81807210 */ /* 0x080fe40007fde0ff */
[-C--:B------:R-:W-:Y:S01]  /*107e0*/  IADD3 R130, P3, R131, R204.reuse, RZ ;  /* 0x000000cc83827210 */ /* 0x080fe20007f7e0ff */
[----:B------:R-:W-:Y:S01]  /*107f0*/  STG.E.U8 desc[UR48][R116.64], R20 ;  /* 0x0000001474007986 */ /* 0x000fe2000c101130 */
[-C--:B------:R-:W-:Y:S02]  /*10800*/  IADD3 R132, P4, R133, R204.reuse, RZ ;  /* 0x000000cc85847210 */ /* 0x080fe40007f9e0ff */
[----:B------:R-:W-:Y:S01]  /*10810*/  LEA.HI.X.SX32 R127, R127, R205, 0x1, P5 ;  /* 0x000000cd7f7f7211 */ /* 0x000fe200028f0eff */
[----:B------:R-:W-:Y:S01]  /*10820*/  STG.E.U8 desc[UR48][R118.64], R19 ;  /* 0x0000001376007986 */ /* 0x000fe2000c101130 */
[----:B------:R-:W-:-:S02]  /*10830*/  IADD3 R134, P5, R135, R204, RZ ;  /* 0x000000cc87867210 */ /* 0x000fc40007fbe0ff */
[-C--:B------:R-:W-:Y:S01]  /*10840*/  LEA.HI.X.SX32 R129, R129, R205.reuse, 0x1, P6 ;  /* 0x000000cd81817211 */ /* 0x080fe200030f0eff */
[----:B------:R-:W-:Y:S01]  /*10850*/  STG.E.U8 desc[UR48][R120.64], R18 ;  /* 0x0000001278007986 */ /* 0x000fe2000c101130 */
[-C--:B------:R-:W-:Y:S02]  /*10860*/  LEA.HI.X.SX32 R131, R131, R205.reuse, 0x1, P3 ;  /* 0x000000cd83837211 */ /* 0x080fe400018f0eff */
[-C--:B------:R-:W-:Y:S01]  /*10870*/  IADD3 R136, P6, R137, R204.reuse, RZ ;  /* 0x000000cc89887210 */ /* 0x080fe20007fde0ff */
[----:B------:R-:W-:Y:S01]  /*10880*/  STG.E.U8 desc[UR48][R122.64], R17 ;  /* 0x000000117a007986 */ /* 0x000fe2000c101130 */
[-C--:B------:R-:W-:Y:S02]  /*10890*/  IADD3 R138, P3, R139, R204.reuse, RZ ;  /* 0x000000cc8b8a7210 */ /* 0x080fe40007f7e0ff */
[----:B------:R-:W-:Y:S01]  /*108a0*/  LEA.HI.X.SX32 R133, R133, R205, 0x1, P4 ;  /* 0x000000cd85857211 */ /* 0x000fe200020f0eff */
[----:B------:R-:W-:Y:S01]  /*108b0*/  STG.E.U8 desc[UR48][R124.64], R16 ;  /* 0x000000107c007986 */ /* 0x000fe2000c101130 */
[----:B------:R-:W-:-:S02]  /*108c0*/  IADD3 R140, P4, R141, R204, RZ ;  /* 0x000000cc8d8c7210 */ /* 0x000fc40007f9e0ff */
[-C--:B------:R-:W-:Y:S01]  /*108d0*/  LEA.HI.X.SX32 R135, R135, R205.reuse, 0x1, P5 ;  /* 0x000000cd87877211 */ /* 0x080fe200028f0eff */
[----:B------:R-:W1:Y:S01]  /*108e0*/  LDS.128 R16, [R231] ;  /* 0x00000000e7107984 */ /* 0x000e620000000c00 */
[-C--:B------:R-:W-:Y:S02]  /*108f0*/  IADD3 R142, P5, R143, R204.reuse, RZ ;  /* 0x000000cc8f8e7210 */ /* 0x080fe40007fbe0ff */
[-C--:B------:R-:W-:Y:S01]  /*10900*/  LEA.HI.X.SX32 R137, R137, R205.reuse, 0x1, P6 ;  /* 0x000000cd89897211 */ /* 0x080fe200030f0eff */
[----:B------:R-:W-:Y:S01]  /*10910*/  STG.E.U8 desc[UR48][R126.64], R15 ;  /* 0x0000000f7e007986 */ /* 0x000fe2000c101130 */
[----:B------:R-:W-:Y:S02]  /*10920*/  LEA.HI.X.SX32 R139, R139, R205, 0x1, P3 ;  /* 0x000000cd8b8b7211 */ /* 0x000fe400018f0eff */
        /* <DEDUP_REMOVED lines=8> */
[----:B------:R-:W-:Y:S02]  /*109b0*/  IADD3 R150, P5, R151, R204, RZ ;  /* 0x000000cc97967210 */ /* 0x000fe40007fbe0ff */
[-C--:B------:R-:W-:Y:S01]  /*109c0*/  LEA.HI.X.SX32 R145, R145, R205.reuse, 0x1, P6 ;  /* 0x000000cd91917211 */ /* 0x080fe200030f0eff */
[----:B------:R-:W-:Y:S01]  /*109d0*/  STG.E.U8 desc[UR48][R134.64], R3 ;  /* 0x0000000386007986 */ /* 0x000fe2000c101130 */
[----:B------:R-:W-:-:S02]  /*109e0*/  LEA.HI.X.SX32 R147, R147, R205, 0x1, P3 ;  /* 0x000000cd93937211 */ /* 0x000fc400018f0eff */
[-C--:B------:R-:W-:Y:S01]  /*109f0*/  IADD3 R152, P6, R153, R204.reuse, RZ ;  /* 0x000000cc99987210 */ /* 0x080fe20007fde0ff */
        /* <DEDUP_REMOVED lines=10> */
[-C--:B------:R-:W-:Y:S01]  /*10aa0*/  LEA.HI.X.SX32 R155, R155, R205.reuse, 0x1, P3 ;  /* 0x000000cd9b9b7211 */ /* 0x080fe200018f0eff */
[----:B--2---:R-:W-:Y:S01]  /*10ab0*/  FFMA R4, R0, 0.69314718246459960938, R13 ;  /* 0x3f31721800047823 */ /* 0x004fe2000000000d */
[-C--:B------:R-:W-:Y:S01]  /*10ac0*/  IADD3 R160, P6, R161, R204.reuse, RZ ;  /* 0x000000cca1a07210 */ /* 0x080fe20007fde0ff */
[----:B------:R-:W-:Y:S01]  /*10ad0*/  STG.E.U8 desc[UR48][R144.64], R217 ;  /* 0x000000d990007986 */ /* 0x000fe2000c101130 */
[-C--:B------:R-:W-:Y:S01]  /*10ae0*/  IADD3 R162, P3, R163, R204.reuse, RZ ;  /* 0x000000cca3a27210 */ /* 0x080fe20007f7e0ff */
[----:B------:R-:W-:Y:S01]  /*10af0*/  IMAD.HI R0, R232, 0x4, RZ ;  /* 0x00000004e8007827 */ /* 0x000fe200078e02ff */
        /* <DEDUP_REMOVED lines=19> */
[----:B------:R2:W-:Y:S01]  /*10c30*/  STG.E.U8 desc[UR48][R158.64], R6 ;  /* 0x000000069e007986 */ /* 0x0005e2000c101130 */
[----:B------:R-:W-:-:S02]  /*10c40*/  LEA.HI.X.SX32 R171, R171, R205, 0x1, P3 ;  /* 0x000000cdabab7211 */ /* 0x000fc400018f0eff */
[-C--:B------:R-:W-:Y:S01]  /*10c50*/  IADD3 R176, P6, R177, R204.reuse, RZ ;  /* 0x000000ccb1b07210 */ /* 0x080fe20007fde0ff */
[----:B------:R-:W-:Y:S01]  /*10c60*/  STG.E.U8 desc[UR48][R160.64], R211 ;  /* 0x000000d3a0007986 */ /* 0x000fe2000c101130 */
[-C--:B------:R-:W-:Y:S02]  /*10c70*/  IADD3 R178, P3, R179, R204.reuse, RZ ;  /* 0x000000ccb3b27210 */ /* 0x080fe40007f7e0ff */
[-C--:B------:R-:W-:Y:S01]  /*10c80*/  LEA.HI.X.SX32 R173, R173, R205.reuse, 0x1, P4 ;  /* 0x000000cdadad7211 */ /* 0x080fe200020f0eff */
[----:B------:R-:W-:Y:S01]  /*10c90*/  STG.E.U8 desc[UR48][R162.64], R215 ;  /* 0x000000d7a2007986 */ /* 0x000fe2000c101130 */
[-C--:B------:R-:W-:Y:S02]  /*10ca0*/  IADD3 R180, P4, R181, R204.reuse, RZ ;  /* 0x000000ccb5b47210 */ /* 0x080fe40007f9e0ff */
[-C--:B------:R-:W-:Y:S01]  /*10cb0*/  LEA.HI.X.SX32 R175, R175, R205.reuse, 0x1, P5 ;  /* 0x000000cdafaf7211 */ /* 0x080fe200028f0eff */
[----:B------:R-:W-:Y:S01]  /*10cc0*/  STG.E.U8 desc[UR48][R164.64], R219 ;  /* 0x000000dba4007986 */ /* 0x000fe2000c101130 */
[----:B------:R-:W-:Y:S01]  /*10cd0*/  IADD3 R182, P5, R183, R204, RZ ;  /* 0x000000ccb7b67210 */ /* 0x000fe20007fbe0ff */
[----:B--2---:R-:W-:Y:S01]  /*10ce0*/  IMAD.SHL.U32 R6, R236, 0x2, RZ ;  /* 0x00000002ec067824 */ /* 0x004fe200078e00ff */
[-C--:B------:R-:W-:Y:S01]  /*10cf0*/  LEA.HI.X.SX32 R177, R177, R205.reuse, 0x1, P6 ;  /* 0x000000cdb1b17211 */ /* 0x080fe200030f0eff */
[----:B------:R2:W-:Y:S01]  /*10d00*/  STG.E.U8 desc[UR48][R166.64], R5 ;  /* 0x00000005a6007986 */ /* 0x0005e2000c101130 */
[----:B------:R-:W-:-:S02]  /*10d10*/  LEA.HI.X.SX32 R179, R179, R205, 0x1, P3 ;  /* 0x000000cdb3b37211 */ /* 0x000fc400018f0eff */
[-C--:B------:R-:W-:Y:S01]  /*10d20*/  IADD3 R184, P6, R185, R204.reuse, RZ ;  /* 0x000000ccb9b87210 */ /* 0x080fe20007fde0ff */
[----:B------:R-:W-:Y:S01]  /*10d30*/  STG.E.U8 desc[UR48][R168.64], R210 ;  /* 0x000000d2a8007986 */ /* 0x000fe2000c101130 */
[-C--:B------:R-:W-:Y:S02]  /*10d40*/  IADD3 R186, P3, R187, R204.reuse, RZ ;  /* 0x000000ccbbba7210 */ /* 0x080fe40007f7e0ff */
[----:B------:R-:W-:Y:S01]  /*10d50*/  LEA.HI.X.SX32 R181, R181, R205, 0x1, P4 ;  /* 0x000000cdb5b57211 */ /* 0x000fe200020f0eff */
[----:B------:R-:W-:Y:S01]  /*10d60*/  STG.E.U8 desc[UR48][R170.64], R214 ;  /* 0x000000d6aa007986 */ /* 0x000fe2000c101130 */
[----:B------:R-:W-:Y:S02]  /*10d70*/  IADD3 R188, P4, R189, R204, RZ ;  /* 0x000000ccbdbc7210 */ /* 0x000fe40007f9e0ff */
[----:B-1----:R-:W-:Y:S01]  /*10d80*/  PRMT R35, R16, 0x7770, RZ ;  /* 0x0000777010237816 */ /* 0x002fe200000000ff */
[----:B------:R-:W-:Y:S01]  /*10d90*/  STG.E.U8 desc[UR48][R172.64], R218 ;  /* 0x000000daac007986 */ /* 0x000fe2000c101130 */
[----:B------:R-:W-:-:S02]  /*10da0*/  PRMT R33, R17, 0x7770, RZ ;  /* 0x0000777011217816 */ /* 0x000fc400000000ff */
[----:B------:R-:W-:Y:S01]  /*10db0*/  LEA.HI.X.SX32 R183, R183, R205, 0x1, P5 ;  /* 0x000000cdb7b77211 */ /* 0x000fe200028f0eff */
[----:B------:R-:W-:Y:S01]  /*10dc0*/  STG.E.U8 desc[UR48][R174.64], R35 ;  /* 0x00000023ae007986 */ /* 0x000fe2000c101130 */
[----:B------:R-:W-:Y:S02]  /*10dd0*/  PRMT R31, R18, 0x7770, RZ ;  /* 0x00007770121f7816 */ /* 0x000fe400000000ff */
[C---:B------:R-:W-:Y:S01]  /*10de0*/  PRMT R7, R19.reuse, 0x7773, RZ ;  /* 0x0000777313077816 */ /* 0x040fe200000000ff */
[----:B------:R-:W-:Y:S01]  /*10df0*/  STG.E.U8 desc[UR48][R176.64], R33 ;  /* 0x00000021b0007986 */ /* 0x000fe2000c101130 */
[C---:B--2---:R-:W-:Y:S02]  /*10e00*/  PRMT R5, R19.reuse, 0x7772, RZ ;  /* 0x0000777213057816 */ /* 0x044fe400000000ff */
[----:B------:R-:W-:Y:S01]  /*10e10*/  PRMT R23, R19, 0x7771, RZ ;  /* 0x0000777113177816 */ /* 0x000fe200000000ff */
[----:B------:R-:W-:Y:S01]  /*10e20*/  STG.E.U8 desc[UR48][R178.64], R31 ;  /* 0x0000001fb2007986 */ /* 0x000fe2000c101130 */
[----:B------:R-:W-:-:S02]  /*10e30*/  IADD3 R190, P5, R191, R204, RZ ;  /* 0x000000ccbfbe7210 */ /* 0x000fc40007fbe0ff */
[-C--:B------:R-:W-:Y:S02]  /*10e40*/  LEA.HI.X.SX32 R185, R185, R205.reuse, 0x1, P6 ;  /* 0x000000cdb9b97211 */ /* 0x080fe400030f0eff */
[-C--:B------:R-:W-:Y:S02]  /*10e50*/  LEA.HI.X.SX32 R187, R187, R205.reuse, 0x1, P3 ;  /* 0x000000cdbbbb7211 */ /* 0x080fe400018f0eff */
[----:B------:R-:W-:Y:S02]  /*10e60*/  PRMT R19, R19, 0x7770, RZ ;  /* 0x0000777013137816 */ /* 0x000fe400000000ff */
[-C--:B------:R-:W-:Y:S02]  /*10e70*/  IADD3 R192, P6, R193, R204.reuse, RZ ;  /* 0x000000ccc1c07210 */ /* 0x080fe40007fde0ff */
[----:B------:R-:W-:Y:S01]  /*10e80*/  IADD3 R194, P3, R195, R204, RZ ;  /* 0x000000ccc3c27210 */ /* 0x000fe20007f7e0ff */
[----:B------:R1:W-:Y:S01]  /*10e90*/  STG.E.U8 desc[UR48][R180.64], R19 ;  /* 0x00000013b4007986 */ /* 0x0003e2000c101130 */
[----:B------:R-:W-:-:S02]  /*10ea0*/  LEA.HI.X.SX32 R189, R189, R205, 0x1, P4 ;  /* 0x000000cdbdbd7211 */ /* 0x000fc400020f0eff */
[----:B------:R-:W-:Y:S02]  /*10eb0*/  PRMT R29, R16, 0x7771, RZ ;  /* 0x00007771101d7816 */ /* 0x000fe400000000ff */
[-C--:B------:R-:W-:Y:S02]  /*10ec0*/  IADD3 R196, P4, R197, R204.reuse, RZ ;  /* 0x000000ccc5c47210 */ /* 0x080fe40007f9e0ff */
[----:B------:R-:W-:Y:S01]  /*10ed0*/  PRMT R27, R17, 0x7771, RZ ;  /* 0x00007771111b7816 */ /* 0x000fe200000000ff */
[----:B------:R-:W-:Y:S01]  /*10ee0*/  STG.E.U8 desc[UR48][R182.64], R29 ;  /* 0x0000001db6007986 */ /* 0x000fe2000c101130 */
[----:B------:R-:W-:Y:S02]  /*10ef0*/  PRMT R25, R18, 0x7771, RZ ;  /* 0x0000777112197816 */ /* 0x000fe400000000ff */
[-C--:B------:R-:W-:Y:S01]  /*10f00*/  LEA.HI.X.SX32 R191, R191, R205.reuse, 0x1, P5 ;  /* 0x000000cdbfbf7211 */ /* 0x080fe200028f0eff */
[----:B------:R-:W-:Y:S01]  /*10f10*/  STG.E.U8 desc[UR48][R184.64], R27 ;  /* 0x0000001bb8007986 */ /* 0x000fe2000c101130 */
[----:B------:R-:W-:Y:S01]  /*10f20*/  IADD3 R198, P5, R199, R204, RZ ;  /* 0x000000ccc7c67210 */ /* 0x000fe20007fbe0ff */
[----:B-1----:R-:W-:Y:S01]  /*10f30*/  IMAD.SHL.U32 R19, R232, 0x4, RZ ;  /* 0x00000004e8137824 */ /* 0x002fe200078e00ff */
[-C--:B------:R-:W-:Y:S01]  /*10f40*/  LEA.HI.X.SX32 R193, R193, R205.reuse, 0x1, P6 ;  /* 0x000000cdc1c17211 */ /* 0x080fe200030f0eff */
[----:B------:R-:W-:Y:S01]  /*10f50*/  STG.E.U8 desc[UR48][R186.64], R25 ;  /* 0x00000019ba007986 */ /* 0x000fe2000c101130 */
[----:B------:R-:W-:-:S02]  /*10f60*/  LEA.HI.X.SX32 R195, R195, R205, 0x1, P3 ;  /* 0x000000cdc3c37211 */ /* 0x000fc400018f0eff */
[----:B------:R-:W-:Y:S01]  /*10f70*/  PRMT R21, R16, 0x7772, RZ ;  /* 0x0000777210157816 */ /* 0x000fe200000000ff */
[----:B------:R-:W-:Y:S01]  /*10f80*/  STG.E.U8 desc[UR48][R188.64], R23 ;  /* 0x00000017bc007986 */ /* 0x000fe2000c101130 */
[-C--:B------:R-:W-:Y:S02]  /*10f90*/  IADD3 R200, P6, R201, R204.reuse, RZ ;  /* 0x000000ccc9c87210 */ /* 0x080fe40007fde0ff */
[----:B------:R-:W-:Y:S01]  /*10fa0*/  IADD3 R202, P3, R203, R204, RZ ;  /* 0x000000cccbca7210 */ /* 0x000fe20007f7e0ff */
[----:B------:R-:W-:Y:S01]  /*10fb0*/  STG.E.U8 desc[UR48][R190.64], R21 ;  /* 0x00000015be007986 */ /* 0x000fe2000c101130 */
[----:B------:R-:W-:Y:S02]  /*10fc0*/  LEA.HI.X.SX32 R197, R197, R205, 0x1, P4 ;  /* 0x000000cdc5c57211 */ /* 0x000fe400020f0eff */
[C---:B------:R-:W-:Y:S02]  /*10fd0*/  PRMT R11, R17.reuse, 0x7773, RZ ;  /* 0x00007773110b7816 */ /* 0x040fe400000000ff */
[----:B------:R-:W-:-:S02]  /*10fe0*/  PRMT R3, R17, 0x7772, RZ ;  /* 0x0000777211037816 */ /* 0x000fc400000000ff */
[----:B------:R-:W-:Y:S02]  /*10ff0*/  IADD3 R204, P4, R223, R204, RZ ;  /* 0x000000ccdfcc7210 */ /* 0x000fe40007f9e0ff */
[----:B------:R-:W-:Y:S01]  /*11000*/  PRMT R17, R18, 0x7772, RZ ;  /* 0x0000777212117816 */ /* 0x000fe200000000ff */
[----:B------:R1:W-:Y:S01]  /*11010*/  STG.E.U8 desc[UR48][R192.64], R3 ;  /* 0x00000003c0007986 */ /* 0x0003e2000c101130 */
[-C--:B------:R-:W-:Y:S02]  /*11020*/  LEA.HI.X.SX32 R199, R199, R205.reuse, 0x1, P5 ;  /* 0x000000cdc7c77211 */ /* 0x080fe400028f0eff */
[----:B------:R-:W-:Y:S01]  /*11030*/  PRMT R15, R16, 0x7773, RZ ;  /* 0x00007773100f7816 */ /* 0x000fe200000000ff */
[----:B------:R-:W-:Y:S01]  /*11040*/  STG.E.U8 desc[UR48][R194.64], R17 ;  /* 0x00000011c2007986 */ /* 0x000fe2000c101130 */
[-C--:B------:R-:W-:Y:S02]  /*11050*/  LEA.HI.X.SX32 R201, R201, R205.reuse, 0x1, P6 ;  /* 0x000000cdc9c97211 */ /* 0x080fe400030f0eff */
[-C--:B------:R-:W-:Y:S01]  /*11060*/  LEA.HI.X.SX32 R203, R203, R205.reuse, 0x1, P3 ;  /* 0x000000cdcbcb7211 */ /* 0x080fe200018f0eff */
[----:B------:R2:W-:Y:S01]  /*11070*/  STG.E.U8 desc[UR48][R196.64], R5 ;  /* 0x00000005c4007986 */ /* 0x0005e2000c101130 */
[----:B------:R-:W-:-:S02]  /*11080*/  LEA.HI.X.SX32 R205, R223, R205, 0x1, P4 ;  /* 0x000000cddfcd7211 */ /* 0x000fc400020f0eff */
[----:B------:R-:W-:Y:S01]  /*11090*/  PRMT R9, R18, 0x7773, RZ ;  /* 0x0000777312097816 */ /* 0x000fe200000000ff */
[----:B------:R3:W-:Y:S01]  /*110a0*/  STG.E.U8 desc[UR48][R198.64], R15 ;  /* 0x0000000fc6007986 */ /* 0x0007e2000c101130 */
[----:B-1----:R-:W-:Y:S02]  /*110b0*/  FSEL R3, R2, -INF , P1 ;  /* 0xff80000002037808 */ /* 0x002fe40000800000 */
[----:B------:R-:W-:Y:S01]  /*110c0*/  LOP3.LUT R6, R6, 0x1f8, RZ, 0xc0, !PT ;  /* 0x000001f806067812 */ /* 0x000fe200078ec0ff */
[----:B------:R3:W-:Y:S01]  /*110d0*/  STG.E.U8 desc[UR48][R200.64], R11 ;  /* 0x0000000bc8007986 */ /* 0x0007e2000c101130 */
[----:B0-----:R-:W-:Y:S01]  /*110e0*/  IADD3 R2, P1, P2, R19, UR5, R36 ;  /* 0x0000000513027c10 */ /* 0x001fe2000fa3e024 */
[----:B------:R-:W-:Y:S02]  /*110f0*/  UIMAD.WIDE UR4, UR4, 0x4, URZ ;  /* 0x00000004040478a5 */ /* 0x000fe4000f8e023f */
[----:B------:R3:W-:Y:S01]  /*11100*/  STG.E.U8 desc[UR48][R204.64], R9 ;  /* 0x00000009cc007986 */ /* 0x0007e2000c101130 */
[----:B--2---:R-:W-:-:S03]  /*11110*/  FFMA R5, R3, 0.69314718246459960938, R12 ;  /* 0x3f31721803057823 */ /* 0x004fc6000000000c */
[----:B------:R3:W-:Y:S01]  /*11120*/  STG.E.U8 desc[UR48][R202.64], R7 ;  /* 0x00000007ca007986 */ /* 0x0007e2000c101130 */
[----:B------:R-:W-:Y:S01]  /*11130*/  IADD3.X R3, R0, UR5, R37, P1, P2 ;  /* 0x0000000500037c10 */ /* 0x000fe20008fe4425 */
[----:B------:R-:W-:Y:S06]  /*11140*/  BAR.SYNC.DEFER_BLOCKING 0x0 ;  /* 0x0000000000007b1d */ /* 0x000fec0000010000 */
[----:B------:R3:W-:Y:S02]  /*11150*/  STS.64 [R6+UR47], R4 ;  /* 0x0000000406007988 */ /* 0x0007e40008000a2f */
[----:B------:R-:W-:Y:S06]  /*11160*/  BAR.SYNC.DEFER_BLOCKING 0x0 ;  /* 0x0000000000007b1d */ /* 0x000fec0000010000 */
[----:B------:R-:W-:Y:S05]  /*11170*/  @P0 EXIT ;  /* 0x000000000000094d */ /* 0x000fea0003800000 */
[----:B---3--:R-:W0:Y:S04]  /*11180*/  LDS R5, [R230] ;  /* 0x00000000e6057984 */ /* 0x008e280000000800 */
[----:B0-----:R-:W-:Y:S01]  /*11190*/  STG.E desc[UR48][R2.64], R5 ;  /* 0x0000000502007986 */ /* 0x001fe2000c101930 */
[----:B------:R-:W-:Y:S05]  /*111a0*/  EXIT ;  /* 0x000000000000794d */ /* 0x000fea0003800000 */
.L_x_2:
[----:B------:R-:W-:-:S00]  /*111b0*/  BRA `(.L_x_2) ;  /* 0xfffffffc00fc7947 */ /* 0x000fc0000383ffff */
[----:B------:R-:W-:-:S00]  /*111c0*/  NOP ;  /* 0x0000000000007918 */ /* 0x000fc00000000000 */
        /* <DEDUP_REMOVED lines=11> */
.L_x_3:


//--------------------- .nv.global.init           --------------------------
	.section	.nv.global.init,"aw",@progbits
.nv.global.init:
	.type		_$_str,@object
	.size		_$_str,(.L_0 - _$_str)
_$_str:
        /*0000*/ 	.byte	0x5f, 0x5f, 0x43, 0x55, 0x44, 0x41, 0x5f, 0x46, 0x54, 0x5a, 0x00
.L_0:


//--------------------- .nv.shared.attn_fwd       --------------------------
	.section	.nv.shared.attn_fwd,"aw",@nobits
	.sectionflags	@""
	.align	16
	.zero		1024


//--------------------- .nv.shared.reserved.0     --------------------------
	.section	.nv.shared.reserved.0,"aw",@nobits
	.weak		__nv_reservedSMEM_offset_0_alias
	.size		__nv_reservedSMEM_offset_0_alias, 0, 0
	.other		__nv_reservedSMEM_offset_0_alias,@"STO_CUDA_RESERVED_SHARED STV_DEFAULT"
__nv_reservedSMEM_offset_0_alias:
	.zero		0


//--------------------- .nv.constant0.attn_fwd    --------------------------
	.section	.nv.constant0.attn_fwd,"a",@progbits
	.sectionflags	@""
	.align	4
.nv.constant0.attn_fwd:
	.zero		664


//--------------------- SYMBOLS --------------------------

	.type		.nv.reservedSmem.offset0,@object
	.size		.nv.reservedSmem.offset0,0x4
